// auto-generated by cutlass_sweep.gemm — config: {"arch": "sm_100", "cluster_m": 1, "cluster_n": 1, "dtype": "e5m2", "stages": 3, "tile_k": 32, "tile_m": 64, "tile_n": 128}
#include "cutlass/cutlass.h"
#include "cutlass/gemm/collective/collective_builder.hpp"
#include "cutlass/gemm/device/gemm_universal_adapter.h"
#include "cutlass/gemm/kernel/gemm_universal.hpp"
#include "cutlass/epilogue/collective/collective_builder.hpp"

using ElemA = cutlass::float_e5m2_t;
using ElemB = cutlass::float_e5m2_t;
using ElemCD = cutlass::float_e5m2_t;
using Acc  = float;
using TileShape    = cute::Shape<cute::_64, cute::_128, cute::_32>;
using ClusterShape = cute::Shape<cute::_1, cute::_1, cute::_1>;

using CollectiveEpilogue = typename cutlass::epilogue::collective::CollectiveBuilder<
    cutlass::arch::Sm100, cutlass::arch::OpClassTensorOp,
    TileShape, ClusterShape,
    cutlass::epilogue::collective::EpilogueTileAuto,
    Acc, Acc,
    ElemCD, cutlass::layout::RowMajor, 128 / cutlass::sizeof_bits<ElemCD>::value,
    ElemCD, cutlass::layout::RowMajor, 128 / cutlass::sizeof_bits<ElemCD>::value,
    cutlass::epilogue::collective::EpilogueScheduleAuto
  >::CollectiveOp;

using CollectiveMainloop = typename cutlass::gemm::collective::CollectiveBuilder<
    cutlass::arch::Sm100, cutlass::arch::OpClassTensorOp,
    ElemA, cutlass::layout::RowMajor, 128 / cutlass::sizeof_bits<ElemA>::value,
    ElemB, cutlass::layout::ColumnMajor, 128 / cutlass::sizeof_bits<ElemB>::value,
    Acc,
    TileShape, ClusterShape,
    cutlass::gemm::collective::StageCount<3>,
    cutlass::gemm::collective::KernelScheduleAuto
  >::CollectiveOp;

using GemmKernel = cutlass::gemm::kernel::GemmUniversal<
    cute::Shape<int,int,int,int>,
    CollectiveMainloop,
    CollectiveEpilogue
>;
using Gemm = cutlass::gemm::device::GemmUniversalAdapter<GemmKernel>;

// Force the device kernel symbol into the cubin without needing a host main.
auto* _anchor = &cutlass::device_kernel<GemmKernel>;


// ===== COMPILED SASS (sm_100a) =====

	.target	sm_100a

	.elftype	@"ET_EXEC"


//--------------------- .note.nv.tkinfo           --------------------------
	.section	.note.nv.tkinfo,"",@"SHT_NOTE"
	.sectionflags	@"SHF_NOTE_NV_TKINFO"
	.tkinfo
        /*0018*/ 	.word	0x00000002
        /*0030*/ 	.string	""
        /*0030*/ 	.string	"ptxas"
        /*0030*/ 	.string	"Cuda compilation tools, release 13.0, V13.0.88"
        /*0030*/ 	.string	"Build cuda_13.0.r13.0/compiler.36424714_0"
        /*0030*/ 	.string	"-arch sm_100a -m 64 "



//--------------------- .note.nv.cuinfo           --------------------------
	.section	.note.nv.cuinfo,"",@"SHT_NOTE"
	.sectionflags	@"SHF_NOTE_NV_CUINFO"
        /*0018*/ 	.short	0x0002
        /*001a*/ 	.short	0x0064
        /*001c*/ 	.short	0x0082
	.zero		2


//--------------------- .nv.info                  --------------------------
	.section	.nv.info,"",@"SHT_CUDA_INFO"
	.align	4


	//----- nvinfo : EIATTR_REGCOUNT
	.align		4
        /*0000*/ 	.byte	0x04, 0x2f
        /*0002*/ 	.short	(.L_19 - .L_18)
	.align		4
.L_18:
        /*0004*/ 	.word	index@(_ZN7cutlass13device_kernelINS_4gemm6kernel13GemmUniversalIN4cute5tupleIJiiiiEEENS1_10collective13CollectiveMmaINS1_35MainloopSm100TmaUmmaWarpSpecializedILi3ELi2ELi4ENS5_IJNS4_1CILi1EEESB_SB_EEEEENS5_IJNSA_ILi64EEENSA_ILi128EEENSA_ILi32EEEEEENS_12float_e5m2_tENS5_IJlSB_lEEESI_SJ_NS4_8TiledMMAINS4_8MMA_AtomIJNS4_10MMA_TraitsINS4_19SM100_MMA_F8F6F4_SSEJSI_SI_fSE_SF_NS4_17integral_constantINS4_4UMMA5MajorELSQ_0EEESR_NSO_INSP_7ScaleInELSS_0EEEST_EEEEEENS4_6LayoutISC_NS5_IJNSA_ILi0EEESX_SX_EEEEENS5_IJNS4_10UnderscoreES10_S10_EEEEENS4_13SM90_TMA_LOADENS4_14ComposedLayoutINS4_7SwizzleILi1ELi4ELi3EEENS4_18smem_ptr_flag_bitsILi8EEENSW_INS5_IJNSA_ILi8EEESG_EEENS5_IJSG_SB_EEEEEEEvNS4_8identityES13_S1D_vS1E_EENS_8epilogue10collective18CollectiveEpilogueINS1G_23Sm100TmaWarpSpecializedILi2ELi2ELi32ELb0ELb0EEEJSH_NS5_IJNSW_ISE_SB_EES1L_EEESI_SJ_SI_SJ_NS1G_6fusion15FusionCallbacksIS1K_NS1N_17LinearCombinationISI_fSI_fLNS_15FloatRoundStyleE2EEESH_S1M_JEEENS4_5SM1004TMEM4LOAD26SM100_TMEM_LOAD_16dp32b32xES13_NS14_INS15_ILi2ELi4ELi3EEES18_NSW_INS5_IJS19_SE_EEENS5_IJSE_SB_EEEEEEENS4_39AutoVectorizingCopyWithAssumedAlignmentILi128EEENS4_14SM90_TMA_STOREES21_S23_S23_EEEvvEEEEvNT_6ParamsE)
        /*0008*/ 	.word	0x00000080


	//----- nvinfo : EIATTR_FRAME_SIZE
	.align		4
.L_19:
        /*000c*/ 	.byte	0x04, 0x11
        /*000e*/ 	.short	(.L_21 - .L_20)
	.align		4
.L_20:
        /*0010*/ 	.word	index@($__internal_2_$__cuda_sm10x_tcgen05_guardrail_trap_unallocated_columns_being_dealloced)
        /*0014*/ 	.word	0x00000000


	//----- nvinfo : EIATTR_FRAME_SIZE
	.align		4
.L_21:
        /*0018*/ 	.byte	0x04, 0x11
        /*001a*/ 	.short	(.L_23 - .L_22)
	.align		4
.L_22:
        /*001c*/ 	.word	index@($__internal_1_$__cuda_sm10x_tcgen05_guardrail_trap_phase_invalid_during_alloc)
        /*0020*/ 	.word	0x00000000


	//----- nvinfo : EIATTR_FRAME_SIZE
	.align		4
.L_23:
        /*0024*/ 	.byte	0x04, 0x11
        /*0026*/ 	.short	(.L_25 - .L_24)
	.align		4
.L_24:
        /*0028*/ 	.word	index@($__internal_0_$__cuda_sm10x_tcgen05_guardrail_trap_col_being_dealloced_not_returned_by_alloc)
        /*002c*/ 	.word	0x00000000


	//----- nvinfo : EIATTR_FRAME_SIZE
	.align		4
.L_25:
        /*0030*/ 	.byte	0x04, 0x11
        /*0032*/ 	.short	(.L_27 - .L_26)
	.align		4
.L_26:
        /*0034*/ 	.word	index@(_ZN7cutlass13device_kernelINS_4gemm6kernel13GemmUniversalIN4cute5tupleIJiiiiEEENS1_10collective13CollectiveMmaINS1_35MainloopSm100TmaUmmaWarpSpecializedILi3ELi2ELi4ENS5_IJNS4_1CILi1EEESB_SB_EEEEENS5_IJNSA_ILi64EEENSA_ILi128EEENSA_ILi32EEEEEENS_12float_e5m2_tENS5_IJlSB_lEEESI_SJ_NS4_8TiledMMAINS4_8MMA_AtomIJNS4_10MMA_TraitsINS4_19SM100_MMA_F8F6F4_SSEJSI_SI_fSE_SF_NS4_17integral_constantINS4_4UMMA5MajorELSQ_0EEESR_NSO_INSP_7ScaleInELSS_0EEEST_EEEEEENS4_6LayoutISC_NS5_IJNSA_ILi0EEESX_SX_EEEEENS5_IJNS4_10UnderscoreES10_S10_EEEEENS4_13SM90_TMA_LOADENS4_14ComposedLayoutINS4_7SwizzleILi1ELi4ELi3EEENS4_18smem_ptr_flag_bitsILi8EEENSW_INS5_IJNSA_ILi8EEESG_EEENS5_IJSG_SB_EEEEEEEvNS4_8identityES13_S1D_vS1E_EENS_8epilogue10collective18CollectiveEpilogueINS1G_23Sm100TmaWarpSpecializedILi2ELi2ELi32ELb0ELb0EEEJSH_NS5_IJNSW_ISE_SB_EES1L_EEESI_SJ_SI_SJ_NS1G_6fusion15FusionCallbacksIS1K_NS1N_17LinearCombinationISI_fSI_fLNS_15FloatRoundStyleE2EEESH_S1M_JEEENS4_5SM1004TMEM4LOAD26SM100_TMEM_LOAD_16dp32b32xES13_NS14_INS15_ILi2ELi4ELi3EEES18_NSW_INS5_IJS19_SE_EEENS5_IJSE_SB_EEEEEEENS4_39AutoVectorizingCopyWithAssumedAlignmentILi128EEENS4_14SM90_TMA_STOREES21_S23_S23_EEEvvEEEEvNT_6ParamsE)
        /*0038*/ 	.word	0x00000000


	//----- nvinfo : EIATTR_MIN_STACK_SIZE
	.align		4
.L_27:
        /*003c*/ 	.byte	0x04, 0x12
        /*003e*/ 	.short	(.L_29 - .L_28)
	.align		4
.L_28:
        /*0040*/ 	.word	index@(_ZN7cutlass13device_kernelINS_4gemm6kernel13GemmUniversalIN4cute5tupleIJiiiiEEENS1_10collective13CollectiveMmaINS1_35MainloopSm100TmaUmmaWarpSpecializedILi3ELi2ELi4ENS5_IJNS4_1CILi1EEESB_SB_EEEEENS5_IJNSA_ILi64EEENSA_ILi128EEENSA_ILi32EEEEEENS_12float_e5m2_tENS5_IJlSB_lEEESI_SJ_NS4_8TiledMMAINS4_8MMA_AtomIJNS4_10MMA_TraitsINS4_19SM100_MMA_F8F6F4_SSEJSI_SI_fSE_SF_NS4_17integral_constantINS4_4UMMA5MajorELSQ_0EEESR_NSO_INSP_7ScaleInELSS_0EEEST_EEEEEENS4_6LayoutISC_NS5_IJNSA_ILi0EEESX_SX_EEEEENS5_IJNS4_10UnderscoreES10_S10_EEEEENS4_13SM90_TMA_LOADENS4_14ComposedLayoutINS4_7SwizzleILi1ELi4ELi3EEENS4_18smem_ptr_flag_bitsILi8EEENSW_INS5_IJNSA_ILi8EEESG_EEENS5_IJSG_SB_EEEEEEEvNS4_8identityES13_S1D_vS1E_EENS_8epilogue10collective18CollectiveEpilogueINS1G_23Sm100TmaWarpSpecializedILi2ELi2ELi32ELb0ELb0EEEJSH_NS5_IJNSW_ISE_SB_EES1L_EEESI_SJ_SI_SJ_NS1G_6fusion15FusionCallbacksIS1K_NS1N_17LinearCombinationISI_fSI_fLNS_15FloatRoundStyleE2EEESH_S1M_JEEENS4_5SM1004TMEM4LOAD26SM100_TMEM_LOAD_16dp32b32xES13_NS14_INS15_ILi2ELi4ELi3EEES18_NSW_INS5_IJS19_SE_EEENS5_IJSE_SB_EEEEEEENS4_39AutoVectorizingCopyWithAssumedAlignmentILi128EEENS4_14SM90_TMA_STOREES21_S23_S23_EEEvvEEEEvNT_6ParamsE)
        /*0044*/ 	.word	0x00000000
.L_29:


//--------------------- .nv.compat                --------------------------
	.section	.nv.compat,"",@"SHT_CUDA_COMPAT_INFO"
	.align	4
        /*0000*/ 	.byte	0x02, 0x09, 0x01, 0x00, 0x02, 0x02, 0x02, 0x00, 0x02, 0x05, 0x05, 0x00, 0x03, 0x07, 0x01, 0x01
        /*0010*/ 	.byte	0x02, 0x03, 0x01, 0x00, 0x02, 0x06, 0x01, 0x00, 0x04, 0x0b, 0x08, 0x00, 0x09, 0x00, 0x00, 0x00
        /*0020*/ 	.byte	0x00, 0x00, 0x00, 0x00


//--------------------- .nv.info._ZN7cutlass13device_kernelINS_4gemm6kernel13GemmUniversalIN4cute5tupleIJiiiiEEENS1_10collective13CollectiveMmaINS1_35MainloopSm100TmaUmmaWarpSpecializedILi3ELi2ELi4ENS5_IJNS4_1CILi1EEESB_SB_EEEEENS5_IJNSA_ILi64EEENSA_ILi128EEENSA_ILi32EEEEEENS_12float_e5m2_tENS5_IJlSB_lEEESI_SJ_NS4_8TiledMMAINS4_8MMA_AtomIJNS4_10MMA_TraitsINS4_19SM100_MMA_F8F6F4_SSEJSI_SI_fSE_SF_NS4_17integral_constantINS4_4UMMA5MajorELSQ_0EEESR_NSO_INSP_7ScaleInELSS_0EEEST_EEEEEENS4_6LayoutISC_NS5_IJNSA_ILi0EEESX_SX_EEEEENS5_IJNS4_10UnderscoreES10_S10_EEEEENS4_13SM90_TMA_LOADENS4_14ComposedLayoutINS4_7SwizzleILi1ELi4ELi3EEENS4_18smem_ptr_flag_bitsILi8EEENSW_INS5_IJNSA_ILi8EEESG_EEENS5_IJSG_SB_EEEEEEEvNS4_8identityES13_S1D_vS1E_EENS_8epilogue10collective18CollectiveEpilogueINS1G_23Sm100TmaWarpSpecializedILi2ELi2ELi32ELb0ELb0EEEJSH_NS5_IJNSW_ISE_SB_EES1L_EEESI_SJ_SI_SJ_NS1G_6fusion15FusionCallbacksIS1K_NS1N_17LinearCombinationISI_fSI_fLNS_15FloatRoundStyleE2EEESH_S1M_JEEENS4_5SM1004TMEM4LOAD26SM100_TMEM_LOAD_16dp32b32xES13_NS14_INS15_ILi2ELi4ELi3EEES18_NSW_INS5_IJS19_SE_EEENS5_IJSE_SB_EEEEEEENS4_39AutoVectorizingCopyWithAssumedAlignmentILi128EEENS4_14SM90_TMA_STOREES21_S23_S23_EEEvvEEEEvNT_6ParamsE --------------------------
	.section	.nv.info._ZN7cutlass13device_kernelINS_4gemm6kernel13GemmUniversalIN4cute5tupleIJiiiiEEENS1_10collective13CollectiveMmaINS1_35MainloopSm100TmaUmmaWarpSpecializedILi3ELi2ELi4ENS5_IJNS4_1CILi1EEESB_SB_EEEEENS5_IJNSA_ILi64EEENSA_ILi128EEENSA_ILi32EEEEEENS_12float_e5m2_tENS5_IJlSB_lEEESI_SJ_NS4_8TiledMMAINS4_8MMA_AtomIJNS4_10MMA_TraitsINS4_19SM100_MMA_F8F6F4_SSEJSI_SI_fSE_SF_NS4_17integral_constantINS4_4UMMA5MajorELSQ_0EEESR_NSO_INSP_7ScaleInELSS_0EEEST_EEEEEENS4_6LayoutISC_NS5_IJNSA_ILi0EEESX_SX_EEEEENS5_IJNS4_10UnderscoreES10_S10_EEEEENS4_13SM90_TMA_LOADENS4_14ComposedLayoutINS4_7SwizzleILi1ELi4ELi3EEENS4_18smem_ptr_flag_bitsILi8EEENSW_INS5_IJNSA_ILi8EEESG_EEENS5_IJSG_SB_EEEEEEEvNS4_8identityES13_S1D_vS1E_EENS_8epilogue10collective18CollectiveEpilogueINS1G_23Sm100TmaWarpSpecializedILi2ELi2ELi32ELb0ELb0EEEJSH_NS5_IJNSW_ISE_SB_EES1L_EEESI_SJ_SI_SJ_NS1G_6fusion15FusionCallbacksIS1K_NS1N_17LinearCombinationISI_fSI_fLNS_15FloatRoundStyleE2EEESH_S1M_JEEENS4_5SM1004TMEM4LOAD26SM100_TMEM_LOAD_16dp32b32xES13_NS14_INS15_ILi2ELi4ELi3EEES18_NSW_INS5_IJS19_SE_EEENS5_IJSE_SB_EEEEEEENS4_39AutoVectorizingCopyWithAssumedAlignmentILi128EEENS4_14SM90_TMA_STOREES21_S23_S23_EEEvvEEEEvNT_6ParamsE,"",@"SHT_CUDA_INFO"
	.sectionflags	@""
	.align	4


	//----- nvinfo : EIATTR_CUDA_API_VERSION
	.align		4
        /*0000*/ 	.byte	0x04, 0x37
        /*0002*/ 	.short	(.L_31 - .L_30)
.L_30:
        /*0004*/ 	.word	0x00000082


	//----- nvinfo : EIATTR_KPARAM_INFO
	.align		4
.L_31:
        /*0008*/ 	.byte	0x04, 0x17
        /*000a*/ 	.short	(.L_33 - .L_32)
.L_32:
        /*000c*/ 	.word	0x00000000
        /*0010*/ 	.short	0x0000
        /*0012*/ 	.short	0x0000
        /*0014*/ 	.byte	0x00, 0xf0, 0x01, 0x20


	//----- nvinfo : EIATTR_AT_ENTRY_FRAGMENTS
	.align		4
.L_33:
        /*0018*/ 	.byte	0x04, 0x4f
        /*001a*/ 	.short	(.L_35 - .L_34)


	//   ....[0]....
.L_34:
        /*001c*/ 	.word	0x00000006


	//----- nvinfo : EIATTR_RESERVED_SMEM_USED
	.align		4
.L_35:
        /*0020*/ 	.byte	0x01, 0x41
	.zero		2


	//----- nvinfo : EIATTR_SPARSE_MMA_MASK
	.align		4
        /*0024*/ 	.byte	0x03, 0x50
        /*0026*/ 	.short	0x0000


	//----- nvinfo : EIATTR_TCGEN05_1CTA_USED
	.align		4
        /*0028*/ 	.byte	0x01, 0x51
	.zero		2


	//----- nvinfo : EIATTR_MAXREG_COUNT
	.align		4
        /*002c*/ 	.byte	0x03, 0x1b
        /*002e*/ 	.short	0x00ff


	//----- nvinfo : EIATTR_NUM_BARRIERS
	.align		4
        /*0030*/ 	.byte	0x02, 0x4c
        /*0032*/ 	.byte	0x07
	.zero		1


	//----- nvinfo : EIATTR_EXTERNS
	.align		4
        /*0034*/ 	.byte	0x04, 0x0f
        /*0036*/ 	.short	(.L_37 - .L_36)


	//   ....[0]....
	.align		4
.L_36:
        /*0038*/ 	.word	index@(__assertfail)


	//----- nvinfo : EIATTR_MERCURY_ISA_VERSION
	.align		4
.L_37:
        /*003c*/ 	.byte	0x03, 0x5f
        /*003e*/ 	.short	0x0101


	//----- nvinfo : EIATTR_INT_WARP_WIDE_INSTR_OFFSETS
	.align		4
        /*0040*/ 	.byte	0x04, 0x31
        /*0042*/ 	.short	(.L_39 - .L_38)


	//   ....[0]....
.L_38:
        /*0044*/ 	.word	0x00001d90


	//   ....[1]....
        /*0048*/ 	.word	0x00003660


	//   ....[2]....
        /*004c*/ 	.word	0x00003680


	//   ....[3]....
        /*0050*/ 	.word	0x000036b0


	//   ....[4]....
        /*0054*/ 	.word	0x00003fe0


	//   ....[5]....
        /*0058*/ 	.word	0x00004050


	//   ....[6]....
        /*005c*/ 	.word	0x00004230


	//   ....[7]....
        /*0060*/ 	.word	0x00004390


	//----- nvinfo : EIATTR_COOP_GROUP_MASK_REGIDS
	.align		4
.L_39:
        /*0064*/ 	.byte	0x04, 0x29
        /*0066*/ 	.short	(.L_41 - .L_40)


	//   ....[0]....
.L_40:
        /*0068*/ 	.word	0xffffffff


	//   ....[1]....
        /*006c*/ 	.word	0xffffffff


	//   ....[2]....
        /*0070*/ 	.word	0xffffffff


	//   ....[3]....
        /*0074*/ 	.word	0xffffffff


	//   ....[4]....
        /*0078*/ 	.word	0xffffffff


	//   ....[5]....
        /*007c*/ 	.word	0xffffffff


	//   ....[6]....
        /*0080*/ 	.word	0xffffffff


	//   ....[7]....
        /*0084*/ 	.word	0xffffffff


	//   ....[8]....
        /*0088*/ 	.word	0xffffffff


	//   ....[9]....
        /*008c*/ 	.word	0xffffffff


	//   ....[10]....
        /*0090*/ 	.word	0xffffffff


	//   ....[11]....
        /*0094*/ 	.word	0xffffffff


	//   ....[12]....
        /*0098*/ 	.word	0xffffffff


	//----- nvinfo : EIATTR_COOP_GROUP_INSTR_OFFSETS
	.align		4
.L_41:
        /*009c*/ 	.byte	0x04, 0x28
        /*009e*/ 	.short	(.L_43 - .L_42)


	//   ....[0]....
.L_42:
        /*00a0*/ 	.word	0x00000090


	//   ....[1]....
        /*00a4*/ 	.word	0x000004d0


	//   ....[2]....
        /*00a8*/ 	.word	0x00000620


	//   ....[3]....
        /*00ac*/ 	.word	0x00000780


	//   ....[4]....
        /*00b0*/ 	.word	0x00000880


	//   ....[5]....
        /*00b4*/ 	.word	0x000009f0


	//   ....[6]....
        /*00b8*/ 	.word	0x00000b90


	//   ....[7]....
        /*00bc*/ 	.word	0x00001c70


	//   ....[8]....
        /*00c0*/ 	.word	0x000029c0


	//   ....[9]....
        /*00c4*/ 	.word	0x00002bd0


	//   ....[10]....
        /*00c8*/ 	.word	0x00002c00


	//   ....[11]....
        /*00cc*/ 	.word	0x00003540


	//   ....[12]....
        /*00d0*/ 	.word	0x00003770


	//----- nvinfo : EIATTR_VRC_CTA_INIT_COUNT
	.align		4
.L_43:
        /*00d4*/ 	.byte	0x02, 0x4a
        /*00d6*/ 	.byte	0x80
	.zero		1


	//----- nvinfo : EIATTR_SYSCALL_OFFSETS
	.align		4
        /*00d8*/ 	.byte	0x04, 0x46
        /*00da*/ 	.short	(.L_45 - .L_44)


	//   ....[0]....
.L_44:
        /*00dc*/ 	.word	0x00004dd0


	//   ....[1]....
        /*00e0*/ 	.word	0x00004f10


	//   ....[2]....
        /*00e4*/ 	.word	0x00005710


	//   ....[3]....
        /*00e8*/ 	.word	0x000064a0


	//----- nvinfo : EIATTR_MBARRIER_INSTR_OFFSETS
	.align		4
.L_45:
        /*00ec*/ 	.byte	0x04, 0x39
        /*00ee*/ 	.short	(.L_47 - .L_46)


	//   ....[0]....
.L_46:
        /*00f0*/ 	.word	0x000005b0
        /*00f4*/ 	.word	0x000000ff
        /*00f8*/ 	.word	0x00000000
        /*00fc*/ 	.short	0x0100
        /*00fe*/ 	.byte	0x05
	.zero		1


	//   ....[1]....
        /*0100*/ 	.word	0x000005c0
        /*0104*/ 	.word	0x000000ff
        /*0108*/ 	.word	0x00000018
        /*010c*/ 	.short	0x0100
        /*010e*/ 	.byte	0x05
	.zero		1


	//   ....[2]....
        /*0110*/ 	.word	0x000005d0
        /*0114*/ 	.word	0x000000ff
        /*0118*/ 	.word	0x00000008
        /*011c*/ 	.short	0x0100
        /*011e*/ 	.byte	0x05
	.zero		1


	//   ....[3]....
        /*0120*/ 	.word	0x000005e0
        /*0124*/ 	.word	0x000000ff
        /*0128*/ 	.word	0x00000020
        /*012c*/ 	.short	0x0100
        /*012e*/ 	.byte	0x05
	.zero		1


	//   ....[4]....
        /*0130*/ 	.word	0x000005f0
        /*0134*/ 	.word	0x000000ff
        /*0138*/ 	.word	0x00000010
        /*013c*/ 	.short	0x0100
        /*013e*/ 	.byte	0x05
	.zero		1


	//   ....[5]....
        /*0140*/ 	.word	0x00000600
        /*0144*/ 	.word	0x000000ff
        /*0148*/ 	.word	0x00000028
        /*014c*/ 	.short	0x0100
        /*014e*/ 	.byte	0x05
	.zero		1


	//   ....[6]....
        /*0150*/ 	.word	0x00000730
        /*0154*/ 	.word	0x000000ff
        /*0158*/ 	.word	0x00000030
        /*015c*/ 	.short	0x0100
        /*015e*/ 	.byte	0x07
	.zero		1


	//   ....[7]....
        /*0160*/ 	.word	0x00000740
        /*0164*/ 	.word	0x000000ff
        /*0168*/ 	.word	0x00000040
        /*016c*/ 	.short	0x0100
        /*016e*/ 	.byte	0x07
	.zero		1


	//   ....[8]....
        /*0170*/ 	.word	0x00000750
        /*0174*/ 	.word	0x000000ff
        /*0178*/ 	.word	0x00000038
        /*017c*/ 	.short	0x0100
        /*017e*/ 	.byte	0x07
	.zero		1


	//   ....[9]....
        /*0180*/ 	.word	0x00000760
        /*0184*/ 	.word	0x000000ff
        /*0188*/ 	.word	0x00000048
        /*018c*/ 	.short	0x0100
        /*018e*/ 	.byte	0x07
	.zero		1


	//   ....[10]....
        /*0190*/ 	.word	0x00000850
        /*0194*/ 	.word	0x000000ff
        /*0198*/ 	.word	0x00000050
        /*019c*/ 	.short	0x0100
        /*019e*/ 	.byte	0x05
	.zero		1


	//   ....[11]....
        /*01a0*/ 	.word	0x00000860
        /*01a4*/ 	.word	0x000000ff
        /*01a8*/ 	.word	0x00000058
        /*01ac*/ 	.short	0x0100
        /*01ae*/ 	.byte	0x05
	.zero		1


	//   ....[12]....
        /*01b0*/ 	.word	0x000009a0
        /*01b4*/ 	.word	0x000000ff
        /*01b8*/ 	.word	0x00000060
        /*01bc*/ 	.short	0x0100
        /*01be*/ 	.byte	0x05
	.zero		1


	//   ....[13]....
        /*01c0*/ 	.word	0x000009b0
        /*01c4*/ 	.word	0x000000ff
        /*01c8*/ 	.word	0x00000070
        /*01cc*/ 	.short	0x0100
        /*01ce*/ 	.byte	0x05
	.zero		1


	//   ....[14]....
        /*01d0*/ 	.word	0x000009c0
        /*01d4*/ 	.word	0x000000ff
        /*01d8*/ 	.word	0x00000068
        /*01dc*/ 	.short	0x0100
        /*01de*/ 	.byte	0x05
	.zero		1


	//   ....[15]....
        /*01e0*/ 	.word	0x000009d0
        /*01e4*/ 	.word	0x000000ff
        /*01e8*/ 	.word	0x00000078
        /*01ec*/ 	.short	0x0100
        /*01ee*/ 	.byte	0x05
	.zero		1


	//   ....[16]....
        /*01f0*/ 	.word	0x00000b00
        /*01f4*/ 	.word	0x000000ff
        /*01f8*/ 	.word	0x00000080
        /*01fc*/ 	.short	0x0100
        /*01fe*/ 	.byte	0x07
	.zero		1


	//   ....[17]....
        /*0200*/ 	.word	0x00000b10
        /*0204*/ 	.word	0x000000ff
        /*0208*/ 	.word	0x000000a0
        /*020c*/ 	.short	0x0100
        /*020e*/ 	.byte	0x07
	.zero		1


	//   ....[18]....
        /*0210*/ 	.word	0x00000b20
        /*0214*/ 	.word	0x000000ff
        /*0218*/ 	.word	0x00000088
        /*021c*/ 	.short	0x0100
        /*021e*/ 	.byte	0x07
	.zero		1


	//   ....[19]....
        /*0220*/ 	.word	0x00000b30
        /*0224*/ 	.word	0x000000ff
        /*0228*/ 	.word	0x000000a8
        /*022c*/ 	.short	0x0100
        /*022e*/ 	.byte	0x07
	.zero		1


	//   ....[20]....
        /*0230*/ 	.word	0x00000b40
        /*0234*/ 	.word	0x000000ff
        /*0238*/ 	.word	0x00000090
        /*023c*/ 	.short	0x0100
        /*023e*/ 	.byte	0x07
	.zero		1


	//   ....[21]....
        /*0240*/ 	.word	0x00000b50
        /*0244*/ 	.word	0x000000ff
        /*0248*/ 	.word	0x000000b0
        /*024c*/ 	.short	0x0100
        /*024e*/ 	.byte	0x07
	.zero		1


	//   ....[22]....
        /*0250*/ 	.word	0x00000b60
        /*0254*/ 	.word	0x000000ff
        /*0258*/ 	.word	0x00000098
        /*025c*/ 	.short	0x0100
        /*025e*/ 	.byte	0x07
	.zero		1


	//   ....[23]....
        /*0260*/ 	.word	0x00000b70
        /*0264*/ 	.word	0x000000ff
        /*0268*/ 	.word	0x000000b8
        /*026c*/ 	.short	0x0100
        /*026e*/ 	.byte	0x07
	.zero		1


	//   ....[24]....
        /*0270*/ 	.word	0x00000c60
        /*0274*/ 	.word	0x000000ff
        /*0278*/ 	.word	0x000000c0
        /*027c*/ 	.short	0x0100
        /*027e*/ 	.byte	0x05
	.zero		1


	//   ....[25]....
        /*0280*/ 	.word	0x00000c70
        /*0284*/ 	.word	0x000000ff
        /*0288*/ 	.word	0x000000d0
        /*028c*/ 	.short	0x0100
        /*028e*/ 	.byte	0x05
	.zero		1


	//   ....[26]....
        /*0290*/ 	.word	0x00000c80
        /*0294*/ 	.word	0x000000ff
        /*0298*/ 	.word	0x000000c8
        /*029c*/ 	.short	0x0100
        /*029e*/ 	.byte	0x05
	.zero		1


	//   ....[27]....
        /*02a0*/ 	.word	0x00000c90
        /*02a4*/ 	.word	0x000000ff
        /*02a8*/ 	.word	0x000000d8
        /*02ac*/ 	.short	0x0100
        /*02ae*/ 	.byte	0x05
	.zero		1


	//   ....[28]....
        /*02b0*/ 	.word	0x00001570
        /*02b4*/ 	.word	0x00000003
        /*02b8*/ 	.word	0x000000d0
        /*02bc*/ 	.short	0x010a
        /*02be*/ 	.byte	0xff
	.zero		1


	//   ....[29]....
        /*02c0*/ 	.word	0x000015a0
        /*02c4*/ 	.word	0x00000003
        /*02c8*/ 	.word	0x000000c0
        /*02cc*/ 	.short	0x0101
        /*02ce*/ 	.byte	0xff
	.zero		1


	//   ....[30]....
        /*02d0*/ 	.word	0x00001670
        /*02d4*/ 	.word	0x000000ff
        /*02d8*/ 	.word	0x00000018
        /*02dc*/ 	.short	0x010a
        /*02de*/ 	.byte	0x08
	.zero		1


	//   ....[31]....
        /*02e0*/ 	.word	0x00001710
        /*02e4*/ 	.word	0x000000ff
        /*02e8*/ 	.word	0x00000018
        /*02ec*/ 	.short	0x010a
        /*02ee*/ 	.byte	0x21
	.zero		1


	//   ....[32]....
        /*02f0*/ 	.word	0x00001860
        /*02f4*/ 	.word	0x000000ff
        /*02f8*/ 	.word	0x00000018
        /*02fc*/ 	.short	0x010a
        /*02fe*/ 	.byte	0x08
	.zero		1


	//   ....[33]....
        /*0300*/ 	.word	0x00001970
        /*0304*/ 	.word	0x000000ff
        /*0308*/ 	.word	0x00000058
        /*030c*/ 	.short	0x0101
        /*030e*/ 	.byte	0x04
	.zero		1


	//   ....[34]....
        /*0310*/ 	.word	0x00001990
        /*0314*/ 	.word	0x000000ff
        /*0318*/ 	.word	0x00000018
        /*031c*/ 	.short	0x010a
        /*031e*/ 	.byte	0x08
	.zero		1


	//   ....[35]....
        /*0320*/ 	.word	0x00001a10
        /*0324*/ 	.word	0x000000ff
        /*0328*/ 	.word	0x00000018
        /*032c*/ 	.short	0x010a
        /*032e*/ 	.byte	0x11
	.zero		1


	//   ....[36]....
        /*0330*/ 	.word	0x00001b60
        /*0334*/ 	.word	0x000000ff
        /*0338*/ 	.word	0x00000018
        /*033c*/ 	.short	0x010a
        /*033e*/ 	.byte	0x08
	.zero		1


	//   ....[37]....
        /*0340*/ 	.word	0x00001ca0
        /*0344*/ 	.word	0x00000002
        /*0348*/ 	.word	0x00000060
        /*034c*/ 	.short	0x010a
        /*034e*/ 	.byte	0xff
	.zero		1


	//   ....[38]....
        /*0350*/ 	.word	0x00001d60
        /*0354*/ 	.word	0x00000002
        /*0358*/ 	.word	0x00000000
        /*035c*/ 	.short	0x0101
        /*035e*/ 	.byte	0xff
	.zero		1


	//   ....[39]....
        /*0360*/ 	.word	0x000022c0
        /*0364*/ 	.word	0x000000ff
        /*0368*/ 	.word	0x00000000
        /*036c*/ 	.short	0x010a
        /*036e*/ 	.byte	0x05
	.zero		1


	//   ....[40]....
        /*0370*/ 	.word	0x00002350
        /*0374*/ 	.word	0x000000ff
        /*0378*/ 	.word	0x00000000
        /*037c*/ 	.short	0x010a
        /*037e*/ 	.byte	0x05
	.zero		1


	//   ....[41]....
        /*0380*/ 	.word	0x000023f0
        /*0384*/ 	.word	0x00000000
        /*0388*/ 	.word	0x00000000
        /*038c*/ 	.short	0x010a
        /*038e*/ 	.byte	0xff
	.zero		1


	//   ....[42]....
        /*0390*/ 	.word	0x00002510
        /*0394*/ 	.word	0x00000000
        /*0398*/ 	.word	0x000000c0
        /*039c*/ 	.short	0x010a
        /*039e*/ 	.byte	0xff
	.zero		1


	//   ....[43]....
        /*03a0*/ 	.word	0x00002570
        /*03a4*/ 	.word	0x00000004
        /*03a8*/ 	.word	0x00000000
        /*03ac*/ 	.short	0x0101
        /*03ae*/ 	.byte	0xff
	.zero		1


	//   ....[44]....
        /*03b0*/ 	.word	0x00002590
        /*03b4*/ 	.word	0x000000ff
        /*03b8*/ 	.word	0x00000070
        /*03bc*/ 	.short	0x010a
        /*03be*/ 	.byte	0x05
	.zero		1


	//   ....[45]....
        /*03c0*/ 	.word	0x000026b0
        /*03c4*/ 	.word	0x00000000
        /*03c8*/ 	.word	0x00000060
        /*03cc*/ 	.short	0x010a
        /*03ce*/ 	.byte	0xff
	.zero		1


	//   ....[46]....
        /*03d0*/ 	.word	0x000027c0
        /*03d4*/ 	.word	0x00000000
        /*03d8*/ 	.word	0x00000000
        /*03dc*/ 	.short	0x0101
        /*03de*/ 	.byte	0xff
	.zero		1


	//   ....[47]....
        /*03e0*/ 	.word	0x00002850
        /*03e4*/ 	.word	0x000000ff
        /*03e8*/ 	.word	0x00000070
        /*03ec*/ 	.short	0x0106
        /*03ee*/ 	.byte	0x05
	.zero		1


	//   ....[48]....
        /*03f0*/ 	.word	0x00002870
        /*03f4*/ 	.word	0x000000ff
        /*03f8*/ 	.word	0x00000070
        /*03fc*/ 	.short	0x010a
        /*03fe*/ 	.byte	0x05
	.zero		1


	//   ....[49]....
        /*0400*/ 	.word	0x00002900
        /*0404*/ 	.word	0x000000ff
        /*0408*/ 	.word	0x00000070
        /*040c*/ 	.short	0x0106
        /*040e*/ 	.byte	0x04
	.zero		1


	//   ....[50]....
        /*0410*/ 	.word	0x00002940
        /*0414*/ 	.word	0x00000000
        /*0418*/ 	.word	0x00000070
        /*041c*/ 	.short	0x010a
        /*041e*/ 	.byte	0xff
	.zero		1


	//   ....[51]....
        /*0420*/ 	.word	0x00002e20
        /*0424*/ 	.word	0x00000000
        /*0428*/ 	.word	0x00000060
        /*042c*/ 	.short	0x010a
        /*042e*/ 	.byte	0xff
	.zero		1


	//   ....[52]....
        /*0430*/ 	.word	0x00002f20
        /*0434*/ 	.word	0x00000003
        /*0438*/ 	.word	0x00000000
        /*043c*/ 	.short	0x0101
        /*043e*/ 	.byte	0xff
	.zero		1


	//   ....[53]....
        /*0440*/ 	.word	0x00002f30
        /*0444*/ 	.word	0x000000ff
        /*0448*/ 	.word	0x00000000
        /*044c*/ 	.short	0x010a
        /*044e*/ 	.byte	0x04
	.zero		1


	//   ....[54]....
        /*0450*/ 	.word	0x00002f50
        /*0454*/ 	.word	0x000000ff
        /*0458*/ 	.word	0x000000a0
        /*045c*/ 	.short	0x010a
        /*045e*/ 	.byte	0x09
	.zero		1


	//   ....[55]....
        /*0460*/ 	.word	0x00003090
        /*0464*/ 	.word	0x000000ff
        /*0468*/ 	.word	0x00000000
        /*046c*/ 	.short	0x010a
        /*046e*/ 	.byte	0x07
	.zero		1


	//   ....[56]....
        /*0470*/ 	.word	0x000031c0
        /*0474*/ 	.word	0x000000ff
        /*0478*/ 	.word	0x00000000
        /*047c*/ 	.short	0x010a
        /*047e*/ 	.byte	0x04
	.zero		1


	//   ....[57]....
        /*0480*/ 	.word	0x00003370
        /*0484*/ 	.word	0x000000ff
        /*0488*/ 	.word	0x00000000
        /*048c*/ 	.short	0x010a
        /*048e*/ 	.byte	0x05
	.zero		1


	//   ....[58]....
        /*0490*/ 	.word	0x00003400
        /*0494*/ 	.word	0x000000ff
        /*0498*/ 	.word	0x00000000
        /*049c*/ 	.short	0x010a
        /*049e*/ 	.byte	0x05
	.zero		1


	//   ....[59]....
        /*04a0*/ 	.word	0x00003490
        /*04a4*/ 	.word	0x000000ff
        /*04a8*/ 	.word	0x00000000
        /*04ac*/ 	.short	0x010a
        /*04ae*/ 	.byte	0x05
	.zero		1


	//   ....[60]....
        /*04b0*/ 	.word	0x00003520
        /*04b4*/ 	.word	0x000000ff
        /*04b8*/ 	.word	0x00000000
        /*04bc*/ 	.short	0x010a
        /*04be*/ 	.byte	0x07
	.zero		1


	//   ....[61]....
        /*04c0*/ 	.word	0x00003980
        /*04c4*/ 	.word	0x00000000
        /*04c8*/ 	.word	0x00000060
        /*04cc*/ 	.short	0x010a
        /*04ce*/ 	.byte	0xff
	.zero		1


	//   ....[62]....
        /*04d0*/ 	.word	0x00003a40
        /*04d4*/ 	.word	0x00000000
        /*04d8*/ 	.word	0x00000000
        /*04dc*/ 	.short	0x0101
        /*04de*/ 	.byte	0xff
	.zero		1


	//   ....[63]....
        /*04e0*/ 	.word	0x00003d60
        /*04e4*/ 	.word	0x000000ff
        /*04e8*/ 	.word	0x00000058
        /*04ec*/ 	.short	0x010a
        /*04ee*/ 	.byte	0x07
	.zero		1


	//   ....[64]....
        /*04f0*/ 	.word	0x00003f50
        /*04f4*/ 	.word	0x000000ff
        /*04f8*/ 	.word	0x00000040
        /*04fc*/ 	.short	0x010a
        /*04fe*/ 	.byte	0x07
	.zero		1


	//   ....[65]....
        /*0500*/ 	.word	0x00004120
        /*0504*/ 	.word	0x000000ff
        /*0508*/ 	.word	0x00000030
        /*050c*/ 	.short	0x010b
        /*050e*/ 	.byte	0x07
	.zero		1


	//   ....[66]....
        /*0510*/ 	.word	0x00004190
        /*0514*/ 	.word	0x000000ff
        /*0518*/ 	.word	0x00000000
        /*051c*/ 	.short	0x0101
        /*051e*/ 	.byte	0x08
	.zero		1


	//   ....[67]....
        /*0520*/ 	.word	0x000041c0
        /*0524*/ 	.word	0x000000ff
        /*0528*/ 	.word	0x00000048
        /*052c*/ 	.short	0x010a
        /*052e*/ 	.byte	0x07
	.zero		1


	//   ....[68]....
        /*0530*/ 	.word	0x000043d0
        /*0534*/ 	.word	0x000000ff
        /*0538*/ 	.word	0x00000038
        /*053c*/ 	.short	0x010b
        /*053e*/ 	.byte	0x07
	.zero		1


	//   ....[69]....
        /*0540*/ 	.word	0x000043f0
        /*0544*/ 	.word	0x000000ff
        /*0548*/ 	.word	0x00000000
        /*054c*/ 	.short	0x0101
        /*054e*/ 	.byte	0x0d
	.zero		1


	//   ....[70]....
        /*0550*/ 	.word	0x00004420
        /*0554*/ 	.word	0x000000ff
        /*0558*/ 	.word	0x00000040
        /*055c*/ 	.short	0x010a
        /*055e*/ 	.byte	0x07
	.zero		1


	//   ....[71]....
        /*0560*/ 	.word	0x00004460
        /*0564*/ 	.word	0x00000000
        /*0568*/ 	.word	0x00000048
        /*056c*/ 	.short	0x010a
        /*056e*/ 	.byte	0xff
	.zero		1


	//   ....[72]....
        /*0570*/ 	.word	0x000047a0
        /*0574*/ 	.word	0x00000000
        /*0578*/ 	.word	0x00000060
        /*057c*/ 	.short	0x010a
        /*057e*/ 	.byte	0xff
	.zero		1


	//   ....[73]....
        /*0580*/ 	.word	0x000048b0
        /*0584*/ 	.word	0x00000000
        /*0588*/ 	.word	0x00000000
        /*058c*/ 	.short	0x0101
        /*058e*/ 	.byte	0xff
	.zero		1


	//   ....[74]....
        /*0590*/ 	.word	0x00005300
        /*0594*/ 	.word	0x00000000
        /*0598*/ 	.word	0x00000030
        /*059c*/ 	.short	0x010a
        /*059e*/ 	.byte	0xff
	.zero		1


	//   ....[75]....
        /*05a0*/ 	.word	0x00005370
        /*05a4*/ 	.word	0x00000071
        /*05a8*/ 	.word	0x00000080
        /*05ac*/ 	.short	0x010a
        /*05ae*/ 	.byte	0xff
	.zero		1


	//   ....[76]....
        /*05b0*/ 	.word	0x00005450
        /*05b4*/ 	.word	0x00000000
        /*05b8*/ 	.word	0x00000030
        /*05bc*/ 	.short	0x010a
        /*05be*/ 	.byte	0xff
	.zero		1


	//   ....[77]....
        /*05c0*/ 	.word	0x00005590
        /*05c4*/ 	.word	0x00000000
        /*05c8*/ 	.word	0x00000000
        /*05cc*/ 	.short	0x0101
        /*05ce*/ 	.byte	0xff
	.zero		1


	//   ....[78]....
        /*05d0*/ 	.word	0x000055f0
        /*05d4*/ 	.word	0x00000071
        /*05d8*/ 	.word	0x00000080
        /*05dc*/ 	.short	0x010a
        /*05de*/ 	.byte	0xff
	.zero		1


	//   ....[79]....
        /*05e0*/ 	.word	0x00006140
        /*05e4*/ 	.word	0x00000020
        /*05e8*/ 	.word	0x00000030
        /*05ec*/ 	.short	0x010a
        /*05ee*/ 	.byte	0xff
	.zero		1


	//   ....[80]....
        /*05f0*/ 	.word	0x00006200
        /*05f4*/ 	.word	0x00000020
        /*05f8*/ 	.word	0x00000030
        /*05fc*/ 	.short	0x010a
        /*05fe*/ 	.byte	0xff
	.zero		1


	//   ....[81]....
        /*0600*/ 	.word	0x00006320
        /*0604*/ 	.word	0x00000003
        /*0608*/ 	.word	0x00000000
        /*060c*/ 	.short	0x0101
        /*060e*/ 	.byte	0xff
	.zero		1


	//   ....[82]....
        /*0610*/ 	.word	0x00006760
        /*0614*/ 	.word	0x000000ff
        /*0618*/ 	.word	0x00000000
        /*061c*/ 	.short	0x0101
        /*061e*/ 	.byte	0x05
	.zero		1


	//   ....[83]....
        /*0620*/ 	.word	0x00006fa0
        /*0624*/ 	.word	0x00000003
        /*0628*/ 	.word	0x000000d0
        /*062c*/ 	.short	0x010a
        /*062e*/ 	.byte	0xff
	.zero		1


	//   ....[84]....
        /*0630*/ 	.word	0x00007000
        /*0634*/ 	.word	0x00000002
        /*0638*/ 	.word	0x00000018
        /*063c*/ 	.short	0x010a
        /*063e*/ 	.byte	0xff
	.zero		1


	//   ....[85]....
        /*0640*/ 	.word	0x00007060
        /*0644*/ 	.word	0x00000002
        /*0648*/ 	.word	0x00000018
        /*064c*/ 	.short	0x010a
        /*064e*/ 	.byte	0xff
	.zero		1


	//   ....[86]....
        /*0650*/ 	.word	0x000070b0
        /*0654*/ 	.word	0x00000002
        /*0658*/ 	.word	0x00000060
        /*065c*/ 	.short	0x010a
        /*065e*/ 	.byte	0xff
	.zero		1


	//   ....[87]....
        /*0660*/ 	.word	0x00007110
        /*0664*/ 	.word	0x00000000
        /*0668*/ 	.word	0x00000000
        /*066c*/ 	.short	0x010a
        /*066e*/ 	.byte	0xff
	.zero		1


	//   ....[88]....
        /*0670*/ 	.word	0x00007170
        /*0674*/ 	.word	0x00000000
        /*0678*/ 	.word	0x00000000
        /*067c*/ 	.short	0x010a
        /*067e*/ 	.byte	0xff
	.zero		1


	//   ....[89]....
        /*0680*/ 	.word	0x000071c0
        /*0684*/ 	.word	0x00000000
        /*0688*/ 	.word	0x000000c0
        /*068c*/ 	.short	0x010a
        /*068e*/ 	.byte	0xff
	.zero		1


	//   ....[90]....
        /*0690*/ 	.word	0x00007220
        /*0694*/ 	.word	0x00000000
        /*0698*/ 	.word	0x00000070
        /*069c*/ 	.short	0x010a
        /*069e*/ 	.byte	0xff
	.zero		1


	//   ....[91]....
        /*06a0*/ 	.word	0x00007270
        /*06a4*/ 	.word	0x00000000
        /*06a8*/ 	.word	0x00000060
        /*06ac*/ 	.short	0x010a
        /*06ae*/ 	.byte	0xff
	.zero		1


	//   ....[92]....
        /*06b0*/ 	.word	0x000072d0
        /*06b4*/ 	.word	0x00000000
        /*06b8*/ 	.word	0x00000070
        /*06bc*/ 	.short	0x010a
        /*06be*/ 	.byte	0xff
	.zero		1


	//   ....[93]....
        /*06c0*/ 	.word	0x00007320
        /*06c4*/ 	.word	0x00000000
        /*06c8*/ 	.word	0x00000060
        /*06cc*/ 	.short	0x010a
        /*06ce*/ 	.byte	0xff
	.zero		1


	//   ....[94]....
        /*06d0*/ 	.word	0x00007380
        /*06d4*/ 	.word	0x00000003
        /*06d8*/ 	.word	0x000000a0
        /*06dc*/ 	.short	0x010a
        /*06de*/ 	.byte	0xff
	.zero		1


	//   ....[95]....
        /*06e0*/ 	.word	0x000073e0
        /*06e4*/ 	.word	0x00000000
        /*06e8*/ 	.word	0x00000000
        /*06ec*/ 	.short	0x010a
        /*06ee*/ 	.byte	0xff
	.zero		1


	//   ....[96]....
        /*06f0*/ 	.word	0x00007440
        /*06f4*/ 	.word	0x00000000
        /*06f8*/ 	.word	0x00000000
        /*06fc*/ 	.short	0x010a
        /*06fe*/ 	.byte	0xff
	.zero		1


	//   ....[97]....
        /*0700*/ 	.word	0x000074a0
        /*0704*/ 	.word	0x00000000
        /*0708*/ 	.word	0x00000000
        /*070c*/ 	.short	0x010a
        /*070e*/ 	.byte	0xff
	.zero		1


	//   ....[98]....
        /*0710*/ 	.word	0x00007500
        /*0714*/ 	.word	0x00000000
        /*0718*/ 	.word	0x00000000
        /*071c*/ 	.short	0x010a
        /*071e*/ 	.byte	0xff
	.zero		1


	//   ....[99]....
        /*0720*/ 	.word	0x00007560
        /*0724*/ 	.word	0x00000000
        /*0728*/ 	.word	0x00000000
        /*072c*/ 	.short	0x010a
        /*072e*/ 	.byte	0xff
	.zero		1


	//   ....[100]....
        /*0730*/ 	.word	0x000075b0
        /*0734*/ 	.word	0x00000000
        /*0738*/ 	.word	0x00000060
        /*073c*/ 	.short	0x010a
        /*073e*/ 	.byte	0xff
	.zero		1


	//   ....[101]....
        /*0740*/ 	.word	0x00007610
        /*0744*/ 	.word	0x00000000
        /*0748*/ 	.word	0x00000058
        /*074c*/ 	.short	0x010a
        /*074e*/ 	.byte	0xff
	.zero		1


	//   ....[102]....
        /*0750*/ 	.word	0x00007670
        /*0754*/ 	.word	0x00000003
        /*0758*/ 	.word	0x00000040
        /*075c*/ 	.short	0x010a
        /*075e*/ 	.byte	0xff
	.zero		1


	//   ....[103]....
        /*0760*/ 	.word	0x000076d0
        /*0764*/ 	.word	0x00000003
        /*0768*/ 	.word	0x00000048
        /*076c*/ 	.short	0x010a
        /*076e*/ 	.byte	0xff
	.zero		1


	//   ....[104]....
        /*0770*/ 	.word	0x00007730
        /*0774*/ 	.word	0x00000000
        /*0778*/ 	.word	0x00000040
        /*077c*/ 	.short	0x010a
        /*077e*/ 	.byte	0xff
	.zero		1


	//   ....[105]....
        /*0780*/ 	.word	0x00007780
        /*0784*/ 	.word	0x00000000
        /*0788*/ 	.word	0x00000060
        /*078c*/ 	.short	0x010a
        /*078e*/ 	.byte	0xff
	.zero		1


	//   ....[106]....
        /*0790*/ 	.word	0x000077d0
        /*0794*/ 	.word	0x00000000
        /*0798*/ 	.word	0x00000030
        /*079c*/ 	.short	0x010a
        /*079e*/ 	.byte	0xff
	.zero		1


	//   ....[107]....
        /*07a0*/ 	.word	0x00007820
        /*07a4*/ 	.word	0x00000071
        /*07a8*/ 	.word	0x00000080
        /*07ac*/ 	.short	0x010a
        /*07ae*/ 	.byte	0xff
	.zero		1


	//   ....[108]....
        /*07b0*/ 	.word	0x00007870
        /*07b4*/ 	.word	0x00000020
        /*07b8*/ 	.word	0x00000030
        /*07bc*/ 	.short	0x010a
        /*07be*/ 	.byte	0xff
	.zero		1


	//----- nvinfo : EIATTR_NUM_MBARRIERS
	.align		4
.L_47:
        /*07c0*/ 	.byte	0x03, 0x38
        /*07c2*/ 	.short	0x001c


	//----- nvinfo : EIATTR_EXIT_INSTR_OFFSETS
	.align		4
        /*07c4*/ 	.byte	0x04, 0x1c
        /*07c6*/ 	.short	(.L_49 - .L_48)


	//   ....[0]....
.L_48:
        /*07c8*/ 	.word	0x00002420


	//   ....[1]....
        /*07cc*/ 	.word	0x00002910


	//   ....[2]....
        /*07d0*/ 	.word	0x00002970


	//   ....[3]....
        /*07d4*/ 	.word	0x00003780


	//   ....[4]....
        /*07d8*/ 	.word	0x00004490


	//   ....[5]....
        /*07dc*/ 	.word	0x000044d0


	//   ....[6]....
        /*07e0*/ 	.word	0x00006f90


	//----- nvinfo : EIATTR_MAX_THREADS
	.align		4
.L_49:
        /*07e4*/ 	.byte	0x04, 0x05
        /*07e6*/ 	.short	(.L_51 - .L_50)
.L_50:
        /*07e8*/ 	.word	0x00000100
        /*07ec*/ 	.word	0x00000001
        /*07f0*/ 	.word	0x00000001


	//----- nvinfo : EIATTR_CRS_STACK_SIZE
	.align		4
.L_51:
        /*07f4*/ 	.byte	0x04, 0x1e
        /*07f6*/ 	.short	(.L_53 - .L_52)
.L_52:
        /*07f8*/ 	.word	0x00000000


	//----- nvinfo : EIATTR_CBANK_PARAM_SIZE
	.align		4
.L_53:
        /*07fc*/ 	.byte	0x03, 0x19
        /*07fe*/ 	.short	0x0800


	//----- nvinfo : EIATTR_PARAM_CBANK
	.align		4
        /*0800*/ 	.byte	0x04, 0x0a
        /*0802*/ 	.short	(.L_55 - .L_54)
	.align		4
.L_54:
        /*0804*/ 	.word	index@(.nv.constant0._ZN7cutlass13device_kernelINS_4gemm6kernel13GemmUniversalIN4cute5tupleIJiiiiEEENS1_10collective13CollectiveMmaINS1_35MainloopSm100TmaUmmaWarpSpecializedILi3ELi2ELi4ENS5_IJNS4_1CILi1EEESB_SB_EEEEENS5_IJNSA_ILi64EEENSA_ILi128EEENSA_ILi32EEEEEENS_12float_e5m2_tENS5_IJlSB_lEEESI_SJ_NS4_8TiledMMAINS4_8MMA_AtomIJNS4_10MMA_TraitsINS4_19SM100_MMA_F8F6F4_SSEJSI_SI_fSE_SF_NS4_17integral_constantINS4_4UMMA5MajorELSQ_0EEESR_NSO_INSP_7ScaleInELSS_0EEEST_EEEEEENS4_6LayoutISC_NS5_IJNSA_ILi0EEESX_SX_EEEEENS5_IJNS4_10UnderscoreES10_S10_EEEEENS4_13SM90_TMA_LOADENS4_14ComposedLayoutINS4_7SwizzleILi1ELi4ELi3EEENS4_18smem_ptr_flag_bitsILi8EEENSW_INS5_IJNSA_ILi8EEESG_EEENS5_IJSG_SB_EEEEEEEvNS4_8identityES13_S1D_vS1E_EENS_8epilogue10collective18CollectiveEpilogueINS1G_23Sm100TmaWarpSpecializedILi2ELi2ELi32ELb0ELb0EEEJSH_NS5_IJNSW_ISE_SB_EES1L_EEESI_SJ_SI_SJ_NS1G_6fusion15FusionCallbacksIS1K_NS1N_17LinearCombinationISI_fSI_fLNS_15FloatRoundStyleE2EEESH_S1M_JEEENS4_5SM1004TMEM4LOAD26SM100_TMEM_LOAD_16dp32b32xES13_NS14_INS15_ILi2ELi4ELi3EEES18_NSW_INS5_IJS19_SE_EEENS5_IJSE_SB_EEEEEEENS4_39AutoVectorizingCopyWithAssumedAlignmentILi128EEENS4_14SM90_TMA_STOREES21_S23_S23_EEEvvEEEEvNT_6ParamsE)
        /*0808*/ 	.short	0x0380
        /*080a*/ 	.short	0x0800


	//----- nvinfo : EIATTR_SW_WAR
	.align		4
.L_55:
        /*080c*/ 	.byte	0x04, 0x36
        /*080e*/ 	.short	(.L_57 - .L_56)
.L_56:
        /*0810*/ 	.word	0x00000008
.L_57:


//--------------------- .nv.callgraph             --------------------------
	.section	.nv.callgraph,"",@"SHT_CUDA_CALLGRAPH"
	.align	4
	.sectionentsize	8
	.align		4
        /*0000*/ 	.word	0x00000000
	.align		4
        /*0004*/ 	.word	0xffffffff
	.align		4
        /*0008*/ 	.word	index@(_ZN7cutlass13device_kernelINS_4gemm6kernel13GemmUniversalIN4cute5tupleIJiiiiEEENS1_10collective13CollectiveMmaINS1_35MainloopSm100TmaUmmaWarpSpecializedILi3ELi2ELi4ENS5_IJNS4_1CILi1EEESB_SB_EEEEENS5_IJNSA_ILi64EEENSA_ILi128EEENSA_ILi32EEEEEENS_12float_e5m2_tENS5_IJlSB_lEEESI_SJ_NS4_8TiledMMAINS4_8MMA_AtomIJNS4_10MMA_TraitsINS4_19SM100_MMA_F8F6F4_SSEJSI_SI_fSE_SF_NS4_17integral_constantINS4_4UMMA5MajorELSQ_0EEESR_NSO_INSP_7ScaleInELSS_0EEEST_EEEEEENS4_6LayoutISC_NS5_IJNSA_ILi0EEESX_SX_EEEEENS5_IJNS4_10UnderscoreES10_S10_EEEEENS4_13SM90_TMA_LOADENS4_14ComposedLayoutINS4_7SwizzleILi1ELi4ELi3EEENS4_18smem_ptr_flag_bitsILi8EEENSW_INS5_IJNSA_ILi8EEESG_EEENS5_IJSG_SB_EEEEEEEvNS4_8identityES13_S1D_vS1E_EENS_8epilogue10collective18CollectiveEpilogueINS1G_23Sm100TmaWarpSpecializedILi2ELi2ELi32ELb0ELb0EEEJSH_NS5_IJNSW_ISE_SB_EES1L_EEESI_SJ_SI_SJ_NS1G_6fusion15FusionCallbacksIS1K_NS1N_17LinearCombinationISI_fSI_fLNS_15FloatRoundStyleE2EEESH_S1M_JEEENS4_5SM1004TMEM4LOAD26SM100_TMEM_LOAD_16dp32b32xES13_NS14_INS15_ILi2ELi4ELi3EEES18_NSW_INS5_IJS19_SE_EEENS5_IJSE_SB_EEEEEEENS4_39AutoVectorizingCopyWithAssumedAlignmentILi128EEENS4_14SM90_TMA_STOREES21_S23_S23_EEEvvEEEEvNT_6ParamsE)
	.align		4
        /*000c*/ 	.word	index@(__assertfail)
	.align		4
        /*0010*/ 	.word	0x00000000
	.align		4
        /*0014*/ 	.word	0xfffffffe
	.align		4
        /*0018*/ 	.word	0x00000000
	.align		4
        /*001c*/ 	.word	0xfffffffd
	.align		4
        /*0020*/ 	.word	0x00000000
	.align		4
        /*0024*/ 	.word	0xfffffffc


//--------------------- .nv.constant4             --------------------------
	.section	.nv.constant4,"a",@progbits
	.align	8
	.align		8
.nv.constant4:
        /*0000*/ 	.dword	__assertfail
	.align		8
        /*0008*/ 	.dword	__unnamed_1
	.align		8
        /*0010*/ 	.dword	__unnamed_2
	.align		8
        /*0018*/ 	.dword	_ZN39_INTERNAL_a78a8a44_4_k_cu_41ebfd79_86764cuda3std3__45__cpo5beginE
	.align		8
        /*0020*/ 	.dword	_ZN39_INTERNAL_a78a8a44_4_k_cu_41ebfd79_86764cuda3std3__45__cpo3endE
	.align		8
        /*0028*/ 	.dword	_ZN39_INTERNAL_a78a8a44_4_k_cu_41ebfd79_86764cuda3std3__45__cpo6cbeginE
	.align		8
        /*0030*/ 	.dword	_ZN39_INTERNAL_a78a8a44_4_k_cu_41ebfd79_86764cuda3std3__45__cpo4cendE
	.align		8
        /*0038*/ 	.dword	_ZN39_INTERNAL_a78a8a44_4_k_cu_41ebfd79_86764cuda3std3__441_GLOBAL__N__a78a8a44_4_k_cu_41ebfd79_86766ignoreE
	.align		8
        /*0040*/ 	.dword	_ZN39_INTERNAL_a78a8a44_4_k_cu_41ebfd79_86764cuda3std3__419piecewise_constructE
	.align		8
        /*0048*/ 	.dword	_ZN39_INTERNAL_a78a8a44_4_k_cu_41ebfd79_86764cuda3std3__48in_placeE
	.align		8
        /*0050*/ 	.dword	_ZN39_INTERNAL_a78a8a44_4_k_cu_41ebfd79_86764cuda3std6ranges3__45__cpo4swapE
	.align		8
        /*0058*/ 	.dword	_ZN39_INTERNAL_a78a8a44_4_k_cu_41ebfd79_86764cuda3std6ranges3__45__cpo9iter_moveE
	.align		8
        /*0060*/ 	.dword	_ZN39_INTERNAL_a78a8a44_4_k_cu_41ebfd79_86764cute7productE
	.align		8
        /*0068*/ 	.dword	_ZN39_INTERNAL_a78a8a44_4_k_cu_41ebfd79_86764cute1_E
	.align		8
        /*0070*/ 	.dword	$str$25
	.align		8
        /*0078*/ 	.dword	$str$26
	.align		8
        /*0080*/ 	.dword	$str$27
	.align		8
        /*0088*/ 	.dword	$str$28


//--------------------- .text._ZN7cutlass13device_kernelINS_4gemm6kernel13GemmUniversalIN4cute5tupleIJiiiiEEENS1_10collective13CollectiveMmaINS1_35MainloopSm100TmaUmmaWarpSpecializedILi3ELi2ELi4ENS5_IJNS4_1CILi1EEESB_SB_EEEEENS5_IJNSA_ILi64EEENSA_ILi128EEENSA_ILi32EEEEEENS_12float_e5m2_tENS5_IJlSB_lEEESI_SJ_NS4_8TiledMMAINS4_8MMA_AtomIJNS4_10MMA_TraitsINS4_19SM100_MMA_F8F6F4_SSEJSI_SI_fSE_SF_NS4_17integral_constantINS4_4UMMA5MajorELSQ_0EEESR_NSO_INSP_7ScaleInELSS_0EEEST_EEEEEENS4_6LayoutISC_NS5_IJNSA_ILi0EEESX_SX_EEEEENS5_IJNS4_10UnderscoreES10_S10_EEEEENS4_13SM90_TMA_LOADENS4_14ComposedLayoutINS4_7SwizzleILi1ELi4ELi3EEENS4_18smem_ptr_flag_bitsILi8EEENSW_INS5_IJNSA_ILi8EEESG_EEENS5_IJSG_SB_EEEEEEEvNS4_8identityES13_S1D_vS1E_EENS_8epilogue10collective18CollectiveEpilogueINS1G_23Sm100TmaWarpSpecializedILi2ELi2ELi32ELb0ELb0EEEJSH_NS5_IJNSW_ISE_SB_EES1L_EEESI_SJ_SI_SJ_NS1G_6fusion15FusionCallbacksIS1K_NS1N_17LinearCombinationISI_fSI_fLNS_15FloatRoundStyleE2EEESH_S1M_JEEENS4_5SM1004TMEM4LOAD26SM100_TMEM_LOAD_16dp32b32xES13_NS14_INS15_ILi2ELi4ELi3EEES18_NSW_INS5_IJS19_SE_EEENS5_IJSE_SB_EEEEEEENS4_39AutoVectorizingCopyWithAssumedAlignmentILi128EEENS4_14SM90_TMA_STOREES21_S23_S23_EEEvvEEEEvNT_6ParamsE --------------------------
	.section	.text._ZN7cutlass13device_kernelINS_4gemm6kernel13GemmUniversalIN4cute5tupleIJiiiiEEENS1_10collective13CollectiveMmaINS1_35MainloopSm100TmaUmmaWarpSpecializedILi3ELi2ELi4ENS5_IJNS4_1CILi1EEESB_SB_EEEEENS5_IJNSA_ILi64EEENSA_ILi128EEENSA_ILi32EEEEEENS_12float_e5m2_tENS5_IJlSB_lEEESI_SJ_NS4_8TiledMMAINS4_8MMA_AtomIJNS4_10MMA_TraitsINS4_19SM100_MMA_F8F6F4_SSEJSI_SI_fSE_SF_NS4_17integral_constantINS4_4UMMA5MajorELSQ_0EEESR_NSO_INSP_7ScaleInELSS_0EEEST_EEEEEENS4_6LayoutISC_NS5_IJNSA_ILi0EEESX_SX_EEEEENS5_IJNS4_10UnderscoreES10_S10_EEEEENS4_13SM90_TMA_LOADENS4_14ComposedLayoutINS4_7SwizzleILi1ELi4ELi3EEENS4_18smem_ptr_flag_bitsILi8EEENSW_INS5_IJNSA_ILi8EEESG_EEENS5_IJSG_SB_EEEEEEEvNS4_8identityES13_S1D_vS1E_EENS_8epilogue10collective18CollectiveEpilogueINS1G_23Sm100TmaWarpSpecializedILi2ELi2ELi32ELb0ELb0EEEJSH_NS5_IJNSW_ISE_SB_EES1L_EEESI_SJ_SI_SJ_NS1G_6fusion15FusionCallbacksIS1K_NS1N_17LinearCombinationISI_fSI_fLNS_15FloatRoundStyleE2EEESH_S1M_JEEENS4_5SM1004TMEM4LOAD26SM100_TMEM_LOAD_16dp32b32xES13_NS14_INS15_ILi2ELi4ELi3EEES18_NSW_INS5_IJS19_SE_EEENS5_IJSE_SB_EEEEEEENS4_39AutoVectorizingCopyWithAssumedAlignmentILi128EEENS4_14SM90_TMA_STOREES21_S23_S23_EEEvvEEEEvNT_6ParamsE,"ax",@progbits
	.align	128
.text._ZN7cutlass13device_kernelINS_4gemm6kernel13GemmUniversalIN4cute5tupleIJiiiiEEENS1_10collective13CollectiveMmaINS1_35MainloopSm100TmaUmmaWarpSpecializedILi3ELi2ELi4ENS5_IJNS4_1CILi1EEESB_SB_EEEEENS5_IJNSA_ILi64EEENSA_ILi128EEENSA_ILi32EEEEEENS_12float_e5m2_tENS5_IJlSB_lEEESI_SJ_NS4_8TiledMMAINS4_8MMA_AtomIJNS4_10MMA_TraitsINS4_19SM100_MMA_F8F6F4_SSEJSI_SI_fSE_SF_NS4_17integral_constantINS4_4UMMA5MajorELSQ_0EEESR_NSO_INSP_7ScaleInELSS_0EEEST_EEEEEENS4_6LayoutISC_NS5_IJNSA_ILi0EEESX_SX_EEEEENS5_IJNS4_10UnderscoreES10_S10_EEEEENS4_13SM90_TMA_LOADENS4_14ComposedLayoutINS4_7SwizzleILi1ELi4ELi3EEENS4_18smem_ptr_flag_bitsILi8EEENSW_INS5_IJNSA_ILi8EEESG_EEENS5_IJSG_SB_EEEEEEEvNS4_8identityES13_S1D_vS1E_EENS_8epilogue10collective18CollectiveEpilogueINS1G_23Sm100TmaWarpSpecializedILi2ELi2ELi32ELb0ELb0EEEJSH_NS5_IJNSW_ISE_SB_EES1L_EEESI_SJ_SI_SJ_NS1G_6fusion15FusionCallbacksIS1K_NS1N_17LinearCombinationISI_fSI_fLNS_15FloatRoundStyleE2EEESH_S1M_JEEENS4_5SM1004TMEM4LOAD26SM100_TMEM_LOAD_16dp32b32xES13_NS14_INS15_ILi2ELi4ELi3EEES18_NSW_INS5_IJS19_SE_EEENS5_IJSE_SB_EEEEEEENS4_39AutoVectorizingCopyWithAssumedAlignmentILi128EEENS4_14SM90_TMA_STOREES21_S23_S23_EEEvvEEEEvNT_6ParamsE:
        .type           _ZN7cutlass13device_kernelINS_4gemm6kernel13GemmUniversalIN4cute5tupleIJiiiiEEENS1_10collective13CollectiveMmaINS1_35MainloopSm100TmaUmmaWarpSpecializedILi3ELi2ELi4ENS5_IJNS4_1CILi1EEESB_SB_EEEEENS5_IJNSA_ILi64EEENSA_ILi128EEENSA_ILi32EEEEEENS_12float_e5m2_tENS5_IJlSB_lEEESI_SJ_NS4_8TiledMMAINS4_8MMA_AtomIJNS4_10MMA_TraitsINS4_19SM100_MMA_F8F6F4_SSEJSI_SI_fSE_SF_NS4_17integral_constantINS4_4UMMA5MajorELSQ_0EEESR_NSO_INSP_7ScaleInELSS_0EEEST_EEEEEENS4_6LayoutISC_NS5_IJNSA_ILi0EEESX_SX_EEEEENS5_IJNS4_10UnderscoreES10_S10_EEEEENS4_13SM90_TMA_LOADENS4_14ComposedLayoutINS4_7SwizzleILi1ELi4ELi3EEENS4_18smem_ptr_flag_bitsILi8EEENSW_INS5_IJNSA_ILi8EEESG_EEENS5_IJSG_SB_EEEEEEEvNS4_8identityES13_S1D_vS1E_EENS_8epilogue10collective18CollectiveEpilogueINS1G_23Sm100TmaWarpSpecializedILi2ELi2ELi32ELb0ELb0EEEJSH_NS5_IJNSW_ISE_SB_EES1L_EEESI_SJ_SI_SJ_NS1G_6fusion15FusionCallbacksIS1K_NS1N_17LinearCombinationISI_fSI_fLNS_15FloatRoundStyleE2EEESH_S1M_JEEENS4_5SM1004TMEM4LOAD26SM100_TMEM_LOAD_16dp32b32xES13_NS14_INS15_ILi2ELi4ELi3EEES18_NSW_INS5_IJS19_SE_EEENS5_IJSE_SB_EEEEEEENS4_39AutoVectorizingCopyWithAssumedAlignmentILi128EEENS4_14SM90_TMA_STOREES21_S23_S23_EEEvvEEEEvNT_6ParamsE,@function
        .size           _ZN7cutlass13device_kernelINS_4gemm6kernel13GemmUniversalIN4cute5tupleIJiiiiEEENS1_10collective13CollectiveMmaINS1_35MainloopSm100TmaUmmaWarpSpecializedILi3ELi2ELi4ENS5_IJNS4_1CILi1EEESB_SB_EEEEENS5_IJNSA_ILi64EEENSA_ILi128EEENSA_ILi32EEEEEENS_12float_e5m2_tENS5_IJlSB_lEEESI_SJ_NS4_8TiledMMAINS4_8MMA_AtomIJNS4_10MMA_TraitsINS4_19SM100_MMA_F8F6F4_SSEJSI_SI_fSE_SF_NS4_17integral_constantINS4_4UMMA5MajorELSQ_0EEESR_NSO_INSP_7ScaleInELSS_0EEEST_EEEEEENS4_6LayoutISC_NS5_IJNSA_ILi0EEESX_SX_EEEEENS5_IJNS4_10UnderscoreES10_S10_EEEEENS4_13SM90_TMA_LOADENS4_14ComposedLayoutINS4_7SwizzleILi1ELi4ELi3EEENS4_18smem_ptr_flag_bitsILi8EEENSW_INS5_IJNSA_ILi8EEESG_EEENS5_IJSG_SB_EEEEEEEvNS4_8identityES13_S1D_vS1E_EENS_8epilogue10collective18CollectiveEpilogueINS1G_23Sm100TmaWarpSpecializedILi2ELi2ELi32ELb0ELb0EEEJSH_NS5_IJNSW_ISE_SB_EES1L_EEESI_SJ_SI_SJ_NS1G_6fusion15FusionCallbacksIS1K_NS1N_17LinearCombinationISI_fSI_fLNS_15FloatRoundStyleE2EEESH_S1M_JEEENS4_5SM1004TMEM4LOAD26SM100_TMEM_LOAD_16dp32b32xES13_NS14_INS15_ILi2ELi4ELi3EEES18_NSW_INS5_IJS19_SE_EEENS5_IJSE_SB_EEEEEEENS4_39AutoVectorizingCopyWithAssumedAlignmentILi128EEENS4_14SM90_TMA_STOREES21_S23_S23_EEEvvEEEEvNT_6ParamsE,(.L_x_139 - _ZN7cutlass13device_kernelINS_4gemm6kernel13GemmUniversalIN4cute5tupleIJiiiiEEENS1_10collective13CollectiveMmaINS1_35MainloopSm100TmaUmmaWarpSpecializedILi3ELi2ELi4ENS5_IJNS4_1CILi1EEESB_SB_EEEEENS5_IJNSA_ILi64EEENSA_ILi128EEENSA_ILi32EEEEEENS_12float_e5m2_tENS5_IJlSB_lEEESI_SJ_NS4_8TiledMMAINS4_8MMA_AtomIJNS4_10MMA_TraitsINS4_19SM100_MMA_F8F6F4_SSEJSI_SI_fSE_SF_NS4_17integral_constantINS4_4UMMA5MajorELSQ_0EEESR_NSO_INSP_7ScaleInELSS_0EEEST_EEEEEENS4_6LayoutISC_NS5_IJNSA_ILi0EEESX_SX_EEEEENS5_IJNS4_10UnderscoreES10_S10_EEEEENS4_13SM90_TMA_LOADENS4_14ComposedLayoutINS4_7SwizzleILi1ELi4ELi3EEENS4_18smem_ptr_flag_bitsILi8EEENSW_INS5_IJNSA_ILi8EEESG_EEENS5_IJSG_SB_EEEEEEEvNS4_8identityES13_S1D_vS1E_EENS_8epilogue10collective18CollectiveEpilogueINS1G_23Sm100TmaWarpSpecializedILi2ELi2ELi32ELb0ELb0EEEJSH_NS5_IJNSW_ISE_SB_EES1L_EEESI_SJ_SI_SJ_NS1G_6fusion15FusionCallbacksIS1K_NS1N_17LinearCombinationISI_fSI_fLNS_15FloatRoundStyleE2EEESH_S1M_JEEENS4_5SM1004TMEM4LOAD26SM100_TMEM_LOAD_16dp32b32xES13_NS14_INS15_ILi2ELi4ELi3EEES18_NSW_INS5_IJS19_SE_EEENS5_IJSE_SB_EEEEEEENS4_39AutoVectorizingCopyWithAssumedAlignmentILi128EEENS4_14SM90_TMA_STOREES21_S23_S23_EEEvvEEEEvNT_6ParamsE)
        .other          _ZN7cutlass13device_kernelINS_4gemm6kernel13GemmUniversalIN4cute5tupleIJiiiiEEENS1_10collective13CollectiveMmaINS1_35MainloopSm100TmaUmmaWarpSpecializedILi3ELi2ELi4ENS5_IJNS4_1CILi1EEESB_SB_EEEEENS5_IJNSA_ILi64EEENSA_ILi128EEENSA_ILi32EEEEEENS_12float_e5m2_tENS5_IJlSB_lEEESI_SJ_NS4_8TiledMMAINS4_8MMA_AtomIJNS4_10MMA_TraitsINS4_19SM100_MMA_F8F6F4_SSEJSI_SI_fSE_SF_NS4_17integral_constantINS4_4UMMA5MajorELSQ_0EEESR_NSO_INSP_7ScaleInELSS_0EEEST_EEEEEENS4_6LayoutISC_NS5_IJNSA_ILi0EEESX_SX_EEEEENS5_IJNS4_10UnderscoreES10_S10_EEEEENS4_13SM90_TMA_LOADENS4_14ComposedLayoutINS4_7SwizzleILi1ELi4ELi3EEENS4_18smem_ptr_flag_bitsILi8EEENSW_INS5_IJNSA_ILi8EEESG_EEENS5_IJSG_SB_EEEEEEEvNS4_8identityES13_S1D_vS1E_EENS_8epilogue10collective18CollectiveEpilogueINS1G_23Sm100TmaWarpSpecializedILi2ELi2ELi32ELb0ELb0EEEJSH_NS5_IJNSW_ISE_SB_EES1L_EEESI_SJ_SI_SJ_NS1G_6fusion15FusionCallbacksIS1K_NS1N_17LinearCombinationISI_fSI_fLNS_15FloatRoundStyleE2EEESH_S1M_JEEENS4_5SM1004TMEM4LOAD26SM100_TMEM_LOAD_16dp32b32xES13_NS14_INS15_ILi2ELi4ELi3EEES18_NSW_INS5_IJS19_SE_EEENS5_IJSE_SB_EEEEEEENS4_39AutoVectorizingCopyWithAssumedAlignmentILi128EEENS4_14SM90_TMA_STOREES21_S23_S23_EEEvvEEEEvNT_6ParamsE,@"STO_CUDA_ENTRY STV_DEFAULT"
_ZN7cutlass13device_kernelINS_4gemm6kernel13GemmUniversalIN4cute5tupleIJiiiiEEENS1_10collective13CollectiveMmaINS1_35MainloopSm100TmaUmmaWarpSpecializedILi3ELi2ELi4ENS5_IJNS4_1CILi1EEESB_SB_EEEEENS5_IJNSA_ILi64EEENSA_ILi128EEENSA_ILi32EEEEEENS_12float_e5m2_tENS5_IJlSB_lEEESI_SJ_NS4_8TiledMMAINS4_8MMA_AtomIJNS4_10MMA_TraitsINS4_19SM100_MMA_F8F6F4_SSEJSI_SI_fSE_SF_NS4_17integral_constantINS4_4UMMA5MajorELSQ_0EEESR_NSO_INSP_7ScaleInELSS_0EEEST_EEEEEENS4_6LayoutISC_NS5_IJNSA_ILi0EEESX_SX_EEEEENS5_IJNS4_10UnderscoreES10_S10_EEEEENS4_13SM90_TMA_LOADENS4_14ComposedLayoutINS4_7SwizzleILi1ELi4ELi3EEENS4_18smem_ptr_flag_bitsILi8EEENSW_INS5_IJNSA_ILi8EEESG_EEENS5_IJSG_SB_EEEEEEEvNS4_8identityES13_S1D_vS1E_EENS_8epilogue10collective18CollectiveEpilogueINS1G_23Sm100TmaWarpSpecializedILi2ELi2ELi32ELb0ELb0EEEJSH_NS5_IJNSW_ISE_SB_EES1L_EEESI_SJ_SI_SJ_NS1G_6fusion15FusionCallbacksIS1K_NS1N_17LinearCombinationISI_fSI_fLNS_15FloatRoundStyleE2EEESH_S1M_JEEENS4_5SM1004TMEM4LOAD26SM100_TMEM_LOAD_16dp32b32xES13_NS14_INS15_ILi2ELi4ELi3EEES18_NSW_INS5_IJS19_SE_EEENS5_IJSE_SB_EEEEEEENS4_39AutoVectorizingCopyWithAssumedAlignmentILi128EEENS4_14SM90_TMA_STOREES21_S23_S23_EEEvvEEEEvNT_6ParamsE:
[----:B------:R-:W1:Y:S01]  /*0000*/  LDC R1, c[0x0][0x37c] ;  /* 0x0000df00ff017b82 */ /* 0x000e620000000800 */
[----:B------:R-:W2:Y:S01]  /*0010*/  S2R R108, SR_TID.X ;  /* 0x00000000006c7919 */ /* 0x000ea20000002100 */
[----:B------:R-:W3:Y:S01]  /*0020*/  LDCU.64 UR4, c[0x0][0x890] ;  /* 0x00011200ff0477ac */ /* 0x000ee20008000a00 */
[----:B------:R-:W-:Y:S02]  /*0030*/  PRMT R95, RZ, 0x7610, R95 ;  /* 0x00007610ff5f7816 */ /* 0x000fe4000000005f */
[----:B------:R-:W-:Y:S01]  /*0040*/  ELECT P5, URZ, PT ;  /* 0x0000000000ff782f */ /* 0x000fe200038a0000 */
[----:B------:R-:W4:Y:S01]  /*0050*/  LDCU.64 UR46, c[0x0][0x358] ;  /* 0x00006b00ff2e77ac */ /* 0x000f220008000a00 */
[----:B---3--:R-:W-:-:S04]  /*0060*/  UISETP.NE.U32.AND UP0, UPT, UR4, URZ, UPT ;  /* 0x000000ff0400728c */ /* 0x008fc8000bf05070 */
[----:B------:R-:W-:Y:S01]  /*0070*/  UISETP.NE.AND.EX UP0, UPT, UR5, URZ, UPT, UP0 ;  /* 0x000000ff0500728c */ /* 0x000fe2000bf05300 */
[----:B--2---:R-:W-:-:S05]  /*0080*/  SHF.R.U32.HI R101, RZ, 0x5, R108 ;  /* 0x00000005ff657819 */ /* 0x004fca000001166c */
[----:B------:R-:W2:Y:S02]  /*0090*/  SHFL.IDX PT, R0, R101, RZ, 0x1f ;  /* 0x00001fff65007589 */ /* 0x000ea400000e0000 */
[----:B--2---:R-:W-:Y:S01]  /*00a0*/  R2UR UR8, R0 ;  /* 0x00000000000872ca */ /* 0x004fe200000e0000 */
[----:B-1--4-:R-:W-:-:S14]  /*00b0*/  BRA.U UP0, `(.L_x_0) ;  /* 0x00000001002c7547 */ /* 0x012fdc000b800000 */
[----:B------:R-:W1:Y:S02]  /*00c0*/  LDCU.64 UR6, c[0x0][0x888] ;  /* 0x00011100ff0677ac */ /* 0x000e640008000a00 */
[----:B-1----:R-:W-:-:S04]  /*00d0*/  UISETP.NE.U32.AND UP0, UPT, UR6, URZ, UPT ;  /* 0x000000ff0600728c */ /* 0x002fc8000bf05070 */
[----:B------:R-:W-:-:S09]  /*00e0*/  UISETP.NE.AND.EX UP0, UPT, UR7, URZ, UPT, UP0 ;  /* 0x000000ff0700728c */ /* 0x000fd2000bf05300 */
[----:B------:R-:W-:Y:S05]  /*00f0*/  BRA.U !UP0, `(.L_x_1) ;  /* 0x0000000108107547 */ /* 0x000fea000b800000 */
[----:B------:R-:W1:Y:S02]  /*0100*/  LDC.64 R2, c[0x0][0x888] ;  /* 0x00022200ff027b82 */ /* 0x000e640000000a00 */
[----:B-1----:R1:W5:Y:S01]  /*0110*/  LDG.E R49, desc[UR46][R2.64] ;  /* 0x0000002e02317981 */ /* 0x002362000c1e1900 */
[----:B------:R-:W-:Y:S01]  /*0120*/  HFMA2 R95, -RZ, RZ, 0, 5.9604644775390625e-08 ;  /* 0x00000001ff5f7431 */ /* 0x000fe200000001ff */
[----:B------:R-:W-:Y:S05]  /*0130*/  BRA `(.L_x_0) ;  /* 0x00000000000c7947 */ /* 0x000fea0003800000 */
.L_x_1:
[----:B------:R-:W1:Y:S01]  /*0140*/  LDCU UR6, c[0x0][0x880] ;  /* 0x00011000ff0677ac */ /* 0x000e620008000800 */
[----:B------:R-:W-:Y:S01]  /*0150*/  HFMA2 R95, -RZ, RZ, 0, 5.9604644775390625e-08 ;  /* 0x00000001ff5f7431 */ /* 0x000fe200000001ff */
[----:B-1----:R-:W-:-:S07]  /*0160*/  MOV R49, UR6 ;  /* 0x0000000600317c02 */ /* 0x002fce0008000f00 */
.L_x_0:
[----:B------:R-:W2:Y:S02]  /*0170*/  LDCU.64 UR6, c[0x0][0x8b0] ;  /* 0x00011600ff0677ac */ /* 0x000ea40008000a00 */
[----:B--2---:R-:W-:-:S04]  /*0180*/  UISETP.NE.U32.AND UP0, UPT, UR6, URZ, UPT ;  /* 0x000000ff0600728c */ /* 0x004fc8000bf05070 */
[----:B------:R-:W-:-:S09]  /*0190*/  UISETP.NE.AND.EX UP0, UPT, UR7, URZ, UPT, UP0 ;  /* 0x000000ff0700728c */ /* 0x000fd2000bf05300 */
[----:B------:R-:W-:Y:S05]  /*01a0*/  BRA.U UP0, `(.L_x_2) ;  /* 0x0000000100247547 */ /* 0x000fea000b800000 */
[----:B------:R-:W2:Y:S02]  /*01b0*/  LDCU.64 UR6, c[0x0][0x8a8] ;  /* 0x00011500ff0677ac */ /* 0x000ea40008000a00 */
[----:B--2---:R-:W-:-:S04]  /*01c0*/  UISETP.NE.U32.AND UP0, UPT, UR6, URZ, UPT ;  /* 0x000000ff0600728c */ /* 0x004fc8000bf05070 */
[----:B------:R-:W-:-:S09]  /*01d0*/  UISETP.NE.AND.EX UP0, UPT, UR7, URZ, UPT, UP0 ;  /* 0x000000ff0700728c */ /* 0x000fd2000bf05300 */
[----:B------:R-:W-:Y:S05]  /*01e0*/  BRA.U !UP0, `(.L_x_3) ;  /* 0x00000001080c7547 */ /* 0x000fea000b800000 */
[----:B-1----:R-:W1:Y:S02]  /*01f0*/  LDC.64 R2, c[0x0][0x8a8] ;  /* 0x00022a00ff027b82 */ /* 0x002e640000000a00 */
[----:B-1----:R2:W5:Y:S01]  /*0200*/  LDG.E R47, desc[UR46][R2.64] ;  /* 0x0000002e022f7981 */ /* 0x002562000c1e1900 */
[----:B------:R-:W-:Y:S05]  /*0210*/  BRA `(.L_x_2) ;  /* 0x0000000000087947 */ /* 0x000fea0003800000 */
.L_x_3:
[----:B------:R-:W2:Y:S02]  /*0220*/  LDCU UR6, c[0x0][0x8a0] ;  /* 0x00011400ff0677ac */ /* 0x000ea40008000800 */
[----:B--2---:R-:W-:Y:S02]  /*0230*/  MOV R47, UR6 ;  /* 0x00000006002f7c02 */ /* 0x004fe40008000f00 */
.L_x_2:
[----:B------:R-:W-:Y:S01]  /*0240*/  IMAD.U32 R0, RZ, RZ, UR8 ;  /* 0x00000008ff007e24 */ /* 0x000fe2000f8e00ff */
[----:B------:R-:W-:Y:S04]  /*0250*/  BSSY.RECONVERGENT B0, `(.L_x_4) ;  /* 0x000000c000007945 */ /* 0x000fe80003800200 */
[C---:B------:R-:W-:Y:S02]  /*0260*/  ISETP.NE.OR P1, PT, R0.reuse, 0x1, !P5 ;  /* 0x000000010000780c */ /* 0x040fe40006f25670 */
[----:B------:R-:W-:-:S11]  /*0270*/  ISETP.NE.OR P0, PT, R0, 0x3, !P5 ;  /* 0x000000030000780c */ /* 0x000fd60006f05670 */
[----:B------:R-:W-:Y:S05]  /*0280*/  @P1 BRA `(.L_x_5) ;  /* 0x0000000000201947 */ /* 0x000fea0003800000 */
[----:B------:R-:W3:Y:S02]  /*0290*/  LDCU.64 UR6, c[0x0][0x348] ;  /* 0x00006900ff0677ac */ /* 0x000ee40008000a00 */
[----:B---3--:R-:W-:Y:S02]  /*02a0*/  UIADD3 UR10, UP1, UPT, UR6, 0x80, URZ ;  /* 0x00000080060a7890 */ /* 0x008fe4000ff3e0ff */
[----:B------:R-:W-:Y:S02]  /*02b0*/  UIADD3 UR6, UP0, UPT, UR6, 0x180, URZ ;  /* 0x0000018006067890 */ /* 0x000fe4000ff1e0ff */
[----:B------:R-:W-:Y:S02]  /*02c0*/  UIADD3.X UR11, UPT, UPT, URZ, UR7, URZ, UP1, !UPT ;  /* 0x00000007ff0b7290 */ /* 0x000fe40008ffe4ff */
[----:B------:R-:W-:-:S07]  /*02d0*/  UIADD3.X UR7, UPT, UPT, URZ, UR7, URZ, UP0, !UPT ;  /* 0x00000007ff077290 */ /* 0x000fce00087fe4ff */
[----:B------:R3:W-:Y:S02]  /*02e0*/  UTMACCTL.PF [UR10] ;  /* 0x000000000a0079b9 */ /* 0x0007e40008040000 */
[----:B------:R3:W-:Y:S02]  /*02f0*/  UTMACCTL.PF [UR6] ;  /* 0x00000000060079b9 */ /* 0x0007e40008040000 */
[----:B---3--:R-:W-:Y:S01]  /*0300*/  NOP ;  /* 0x0000000000007918 */ /* 0x008fe20000000000 */
.L_x_5:
[----:B------:R-:W-:Y:S05]  /*0310*/  BSYNC.RECONVERGENT B0 ;  /* 0x0000000000007941 */ /* 0x000fea0003800200 */
.L_x_4:
[----:B------:R-:W-:Y:S04]  /*0320*/  BSSY.RECONVERGENT B0, `(.L_x_6) ;  /* 0x000000a000007945 */ /* 0x000fe80003800200 */
        /* <DEDUP_REMOVED lines=9> */
.L_x_7:
[----:B------:R-:W-:Y:S05]  /*03c0*/  BSYNC.RECONVERGENT B0 ;  /* 0x0000000000007941 */ /* 0x000fea0003800200 */
.L_x_6:
[----:B------:R-:W3:Y:S01]  /*03d0*/  LDCU.64 UR6, c[0x0][0x888] ;  /* 0x00011100ff0677ac */ /* 0x000ee20008000a00 */
[----:B------:R-:W-:Y:S02]  /*03e0*/  UISETP.EQ.U32.AND UP1, UPT, UR4, URZ, UPT ;  /* 0x000000ff0400728c */ /* 0x000fe4000bf22070 */
[----:B------:R-:W-:Y:S02]  /*03f0*/  UPLOP3.LUT UP2, UPT, UPT, UPT, UPT, 0x80, 0x8 ;  /* 0x000000000008789c */ /* 0x000fe40003f4f070 */
[----:B---3--:R-:W-:-:S04]  /*0400*/  UISETP.NE.U32.AND UP0, UPT, UR6, URZ, UPT ;  /* 0x000000ff0600728c */ /* 0x008fc8000bf05070 */
[----:B------:R-:W-:-:S04]  /*0410*/  UISETP.NE.AND.EX UP0, UPT, UR7, URZ, UPT, UP0 ;  /* 0x000000ff0700728c */ /* 0x000fc8000bf05300 */
[----:B------:R-:W-:-:S04]  /*0420*/  UISETP.EQ.OR.EX UP3, UPT, UR5, URZ, !UP0, UP1 ;  /* 0x000000ff0500728c */ /* 0x000fc8000c762710 */
[----:B------:R-:W-:-:S05]  /*0430*/  UP2UR UR50, UPR, URZ, 0x8 ;  /* 0x00000008ff327883 */ /* 0x000fca0008000000 */
[----:B------:R-:W-:Y:S07]  /*0440*/  BRA.U !UP3, `(.L_x_8) ;  /* 0x000000010b207547 */ /* 0x000fee000b800000 */
[----:B------:R-:W-:Y:S01]  /*0450*/  UISETP.NE.U32.AND UP2, UPT, UR4, URZ, UPT ;  /* 0x000000ff0400728c */ /* 0x000fe2000bf45070 */
[----:B-----5:R-:W-:Y:S01]  /*0460*/  FSETP.NEU.AND P0, PT, R49, RZ, PT ;  /* 0x000000ff3100720b */ /* 0x020fe20003f0d000 */
[----:B------:R-:W-:Y:S02]  /*0470*/  USEL UR4, URZ, 0xffffffff, UP0 ;  /* 0xffffffffff047887 */ /* 0x000fe40008000000 */
[----:B------:R-:W-:-:S10]  /*0480*/  UISETP.NE.AND.EX UP2, UPT, UR5, URZ, UPT, UP2 ;  /* 0x000000ff0500728c */ /* 0x000fd4000bf45320 */
[----:B------:R-:W-:Y:S01]  /*0490*/  VOTEU.ANY UP1, P0 ;  /* 0x0000000000ff7886 */ /* 0x000fe20000020100 */
[----:B------:R-:W-:-:S04]  /*04a0*/  @!UP2 USEL UR4, URZ, 0xffffffff, UP1 ;  /* 0xffffffffff04a887 */ /* 0x000fc80008800000 */
[----:B------:R-:W-:-:S04]  /*04b0*/  ULOP3.LUT UR4, UR4, 0x1, URZ, 0xc0, !UPT ;  /* 0x0000000104047892 */ /* 0x000fc8000f8ec0ff */
[----:B------:R-:W-:-:S11]  /*04c0*/  UISETP.NE.U32.AND UP2, UPT, UR4, 0x1, UPT ;  /* 0x000000010400788c */ /* 0x000fd6000bf45070 */
.L_x_8:
[----:B-12---:R-:W1:Y:S01]  /*04d0*/  SHFL.IDX PT, R2, R101, RZ, 0x1f ;  /* 0x00001fff65027589 */ /* 0x006e6200000e0000 */
[----:B------:R-:W-:-:S04]  /*04e0*/  UISETP.NE.AND UP1, UPT, UR8, 0x2, UPT ;  /* 0x000000020800788c */ /* 0x000fc8000bf25270 */
[----:B------:R-:W-:Y:S01]  /*04f0*/  USEL UR6, URZ, 0x1, UP1 ;  /* 0x00000001ff067887 */ /* 0x000fe20008800000 */
[----:B-1----:R-:W-:-:S13]  /*0500*/  ISETP.NE.AND P0, PT, R2, RZ, PT ;  /* 0x000000ff0200720c */ /* 0x002fda0003f05270 */
[----:B------:R-:W-:Y:S05]  /*0510*/  @P0 BRA `(.L_x_9) ;  /* 0x0000000000400947 */ /* 0x000fea0003800000 */
[----:B------:R-:W1:Y:S01]  /*0520*/  S2UR UR5, SR_CgaCtaId ;  /* 0x00000000000579c3 */ /* 0x000e620000008800 */
[----:B------:R-:W-:Y:S01]  /*0530*/  UMOV UR7, 0x400 ;  /* 0x0000040000077882 */ /* 0x000fe20000000000 */
[----:B------:R-:W-:Y:S01]  /*0540*/  UMOV UR4, 0x1 ;  /* 0x0000000100047882 */ /* 0x000fe20000000000 */
[----:B------:R-:W-:Y:S01]  /*0550*/  ELECT P0, URZ, PT ;  /* 0x0000000000ff782f */ /* 0x000fe20003800000 */
[----:B------:R-:W-:-:S04]  /*0560*/  UIADD3 UR10, UPT, UPT, -UR4, 0x100000, URZ ;  /* 0x00100000040a7890 */ /* 0x000fc8000fffe1ff */
[----:B------:R-:W-:Y:S02]  /*0570*/  USHF.L.U32 UR11, UR10, 0xb, URZ ;  /* 0x0000000b0a0b7899 */ /* 0x000fe400080006ff */
[----:B------:R-:W-:Y:S02]  /*0580*/  USHF.L.U32 UR10, UR10, 0x1, URZ ;  /* 0x000000010a0a7899 */ /* 0x000fe400080006ff */
[----:B-1----:R-:W-:Y:S01]  /*0590*/  ULEA UR5, UR5, UR7, 0x18 ;  /* 0x0000000705057291 */ /* 0x002fe2000f8ec0ff */
[----:B------:R-:W1:Y:S11]  /*05a0*/  FENCE.VIEW.ASYNC.S ;  /* 0x00000000000073c6 */ /* 0x000e760000000000 */
[----:B-1----:R1:W2:Y:S01]  /*05b0*/  SYNCS.EXCH.64 URZ, [UR5], UR10 ;  /* 0x0000000a05ff75b2 */ /* 0x0022a20008000100 */
[----:B------:R1:W3:Y:S01]  /*05c0*/  SYNCS.EXCH.64 URZ, [UR5+0x18], UR10 ;  /* 0x0000180a05ff75b2 */ /* 0x0002e20008000100 */
[----:B------:R1:W4:Y:S01]  /*05d0*/  SYNCS.EXCH.64 URZ, [UR5+0x8], UR10 ;  /* 0x0000080a05ff75b2 */ /* 0x0003220008000100 */
[----:B------:R1:W1:Y:S01]  /*05e0*/  SYNCS.EXCH.64 URZ, [UR5+0x20], UR10 ;  /* 0x0000200a05ff75b2 */ /* 0x0002620008000100 */
[----:B------:R1:W1:Y:S01]  /*05f0*/  SYNCS.EXCH.64 URZ, [UR5+0x10], UR10 ;  /* 0x0000100a05ff75b2 */ /* 0x0002620008000100 */
[----:B------:R1:W1:Y:S01]  /*0600*/  SYNCS.EXCH.64 URZ, [UR5+0x28], UR10 ;  /* 0x0000280a05ff75b2 */ /* 0x0002620008000100 */
[----:B------:R-:W-:Y:S01]  /*0610*/  NOP ;  /* 0x0000000000007918 */ /* 0x000fe20000000000 */
.L_x_9:
[----:B------:R-:W2:Y:S01]  /*0620*/  SHFL.IDX PT, R2, R101, RZ, 0x1f ;  /* 0x00001fff65027589 */ /* 0x000ea200000e0000 */
[----:B------:R-:W-:Y:S01]  /*0630*/  NOP ;  /* 0x0000000000007918 */ /* 0x000fe20000000000 */
[----:B--2---:R-:W-:-:S13]  /*0640*/  ISETP.NE.AND P0, PT, R2, 0x1, PT ;  /* 0x000000010200780c */ /* 0x004fda0003f05270 */
[----:B------:R-:W-:Y:S05]  /*0650*/  @P0 BRA `(.L_x_10) ;  /* 0x0000000000480947 */ /* 0x000fea0003800000 */
[----:B------:R-:W2:Y:S01]  /*0660*/  S2UR UR7, SR_CgaCtaId ;  /* 0x00000000000779c3 */ /* 0x000ea20000008800 */
[----:B------:R-:W-:Y:S01]  /*0670*/  UMOV UR9, 0x400 ;  /* 0x0000040000097882 */ /* 0x000fe20000000000 */
[----:B-1----:R-:W-:Y:S01]  /*0680*/  UMOV UR5, 0x20 ;  /* 0x0000002000057882 */ /* 0x002fe20000000000 */
[----:B------:R-:W-:Y:S01]  /*0690*/  UMOV UR4, 0x80 ;  /* 0x0000008000047882 */ /* 0x000fe20000000000 */
[----:B------:R-:W-:-:S04]  /*06a0*/  UIADD3 UR10, UPT, UPT, -UR5, 0x100000, URZ ;  /* 0x00100000050a7890 */ /* 0x000fc8000fffe1ff */
[----:B------:R-:W-:Y:S02]  /*06b0*/  USHF.L.U32 UR11, UR10, 0xb, URZ ;  /* 0x0000000b0a0b7899 */ /* 0x000fe400080006ff */
[----:B------:R-:W-:Y:S02]  /*06c0*/  USHF.L.U32 UR10, UR10, 0x1, URZ ;  /* 0x000000010a0a7899 */ /* 0x000fe400080006ff */
[----:B------:R-:W-:-:S04]  /*06d0*/  UIADD3 UR4, UPT, UPT, -UR4, 0x100000, URZ ;  /* 0x0010000004047890 */ /* 0x000fc8000fffe1ff */
[----:B------:R-:W-:Y:S02]  /*06e0*/  USHF.L.U32 UR5, UR4, 0xb, URZ ;  /* 0x0000000b04057899 */ /* 0x000fe400080006ff */
[----:B------:R-:W-:Y:S01]  /*06f0*/  USHF.L.U32 UR4, UR4, 0x1, URZ ;  /* 0x0000000104047899 */ /* 0x000fe200080006ff */
[----:B------:R-:W-:Y:S01]  /*0700*/  ELECT P0, URZ, PT ;  /* 0x0000000000ff782f */ /* 0x000fe20003800000 */
[----:B--2---:R-:W-:Y:S01]  /*0710*/  ULEA UR7, UR7, UR9, 0x18 ;  /* 0x0000000907077291 */ /* 0x004fe2000f8ec0ff */
[----:B------:R-:W1:Y:S11]  /*0720*/  FENCE.VIEW.ASYNC.S ;  /* 0x00000000000073c6 */ /* 0x000e760000000000 */
[----:B-1----:R2:W1:Y:S01]  /*0730*/  SYNCS.EXCH.64 URZ, [UR7+0x30], UR10 ;  /* 0x0000300a07ff75b2 */ /* 0x0024620008000100 */
[----:B------:R2:W1:Y:S01]  /*0740*/  SYNCS.EXCH.64 URZ, [UR7+0x40], UR4 ;  /* 0x0000400407ff75b2 */ /* 0x0004620008000100 */
[----:B------:R2:W1:Y:S01]  /*0750*/  SYNCS.EXCH.64 URZ, [UR7+0x38], UR10 ;  /* 0x0000380a07ff75b2 */ /* 0x0004620008000100 */
[----:B------:R2:W1:Y:S02]  /*0760*/  SYNCS.EXCH.64 URZ, [UR7+0x48], UR4 ;  /* 0x0000480407ff75b2 */ /* 0x0004640008000100 */
[----:B--2---:R-:W-:Y:S01]  /*0770*/  NOP ;  /* 0x0000000000007918 */ /* 0x004fe20000000000 */
.L_x_10:
[----:B------:R-:W2:Y:S01]  /*0780*/  SHFL.IDX PT, R2, R101, RZ, 0x1f ;  /* 0x00001fff65027589 */ /* 0x000ea200000e0000 */
[----:B------:R-:W-:Y:S01]  /*0790*/  NOP ;  /* 0x0000000000007918 */ /* 0x000fe20000000000 */
[----:B--2---:R-:W-:-:S13]  /*07a0*/  ISETP.NE.AND P0, PT, R2, 0x3, PT ;  /* 0x000000030200780c */ /* 0x004fda0003f05270 */
[----:B------:R-:W-:Y:S05]  /*07b0*/  @P0 BRA `(.L_x_11) ;  /* 0x0000000000300947 */ /* 0x000fea0003800000 */
[----:B-1----:R-:W1:Y:S01]  /*07c0*/  S2UR UR5, SR_CgaCtaId ;  /* 0x00000000000579c3 */ /* 0x002e620000008800 */
        /* <DEDUP_REMOVED lines=8> */
[----:B-1----:R2:W1:Y:S01]  /*0850*/  SYNCS.EXCH.64 URZ, [UR5+0x50], UR10 ;  /* 0x0000500a05ff75b2 */ /* 0x0024620008000100 */
[----:B------:R2:W1:Y:S02]  /*0860*/  SYNCS.EXCH.64 URZ, [UR5+0x58], UR10 ;  /* 0x0000580a05ff75b2 */ /* 0x0004640008000100 */
[----:B--2---:R-:W-:Y:S01]  /*0870*/  NOP ;  /* 0x0000000000007918 */ /* 0x004fe20000000000 */
.L_x_11:
[----:B------:R-:W2:Y:S01]  /*0880*/  SHFL.IDX PT, R2, R101, RZ, 0x1f ;  /* 0x00001fff65027589 */ /* 0x000ea200000e0000 */
[----:B------:R-:W-:Y:S01]  /*0890*/  NOP ;  /* 0x0000000000007918 */ /* 0x000fe20000000000 */
[----:B--2---:R-:W-:-:S13]  /*08a0*/  ISETP.NE.AND P0, PT, R2, 0x4, PT ;  /* 0x000000040200780c */ /* 0x004fda0003f05270 */
[----:B------:R-:W-:Y:S05]  /*08b0*/  @P0 BRA `(.L_x_12) ;  /* 0x00000000004c0947 */ /* 0x000fea0003800000 */
[----:B-1----:R-:W1:Y:S01]  /*08c0*/  S2UR UR5, SR_CgaCtaId ;  /* 0x00000000000579c3 */ /* 0x002e620000008800 */
[----:B------:R-:W-:Y:S01]  /*08d0*/  UMOV UR9, 0x100 ;  /* 0x0000010000097882 */ /* 0x000fe20000000000 */
[----:B------:R-:W-:Y:S01]  /*08e0*/  UMOV UR7, 0x400 ;  /* 0x0000040000077882 */ /* 0x000fe20000000000 */
[----:B------:R-:W-:Y:S01]  /*08f0*/  USEL UR9, UR9, 0xe0, UP2 ;  /* 0x000000e009097887 */ /* 0x000fe20009000000 */
[----:B------:R-:W-:Y:S01]  /*0900*/  UMOV UR4, 0x1 ;  /* 0x0000000100047882 */ /* 0x000fe20000000000 */
[----:B------:R-:W-:Y:S01]  /*0910*/  ELECT P0, URZ, PT ;  /* 0x0000000000ff782f */ /* 0x000fe20003800000 */
[----:B------:R-:W-:-:S04]  /*0920*/  UIADD3 UR10, UPT, UPT, -UR4, 0x100000, URZ ;  /* 0x00100000040a7890 */ /* 0x000fc8000fffe1ff */
[----:B------:R-:W-:Y:S02]  /*0930*/  USHF.L.U32 UR11, UR10, 0xb, URZ ;  /* 0x0000000b0a0b7899 */ /* 0x000fe400080006ff */
[----:B------:R-:W-:Y:S02]  /*0940*/  USHF.L.U32 UR10, UR10, 0x1, URZ ;  /* 0x000000010a0a7899 */ /* 0x000fe400080006ff */
[----:B------:R-:W-:-:S04]  /*0950*/  UIADD3 UR12, UPT, UPT, -UR9, 0x100000, URZ ;  /* 0x00100000090c7890 */ /* 0x000fc8000fffe1ff */
[----:B------:R-:W-:Y:S02]  /*0960*/  USHF.L.U32 UR13, UR12, 0xb, URZ ;  /* 0x0000000b0c0d7899 */ /* 0x000fe400080006ff */
[----:B------:R-:W-:Y:S02]  /*0970*/  USHF.L.U32 UR12, UR12, 0x1, URZ ;  /* 0x000000010c0c7899 */ /* 0x000fe400080006ff */
[----:B-1----:R-:W-:Y:S01]  /*0980*/  ULEA UR5, UR5, UR7, 0x18 ;  /* 0x0000000705057291 */ /* 0x002fe2000f8ec0ff */
[----:B------:R-:W1:Y:S11]  /*0990*/  FENCE.VIEW.ASYNC.S ;  /* 0x00000000000073c6 */ /* 0x000e760000000000 */
[----:B-1----:R2:W1:Y:S01]  /*09a0*/  SYNCS.EXCH.64 URZ, [UR5+0x60], UR10 ;  /* 0x0000600a05ff75b2 */ /* 0x0024620008000100 */
[----:B------:R2:W1:Y:S01]  /*09b0*/  SYNCS.EXCH.64 URZ, [UR5+0x70], UR12 ;  /* 0x0000700c05ff75b2 */ /* 0x0004620008000100 */
[----:B------:R2:W1:Y:S01]  /*09c0*/  SYNCS.EXCH.64 URZ, [UR5+0x68], UR10 ;  /* 0x0000680a05ff75b2 */ /* 0x0004620008000100 */
[----:B------:R2:W1:Y:S02]  /*09d0*/  SYNCS.EXCH.64 URZ, [UR5+0x78], UR12 ;  /* 0x0000780c05ff75b2 */ /* 0x0004640008000100 */
[----:B--2---:R-:W-:Y:S01]  /*09e0*/  NOP ;  /* 0x0000000000007918 */ /* 0x004fe20000000000 */
.L_x_12:
        /* <DEDUP_REMOVED lines=20> */
[----:B------:R2:W1:Y:S01]  /*0b30*/  SYNCS.EXCH.64 URZ, [UR7+0xa8], UR4 ;  /* 0x0000a80407ff75b2 */ /* 0x0004620008000100 */
[----:B------:R2:W1:Y:S01]  /*0b40*/  SYNCS.EXCH.64 URZ, [UR7+0x90], UR10 ;  /* 0x0000900a07ff75b2 */ /* 0x0004620008000100 */
[----:B------:R2:W1:Y:S01]  /*0b50*/  SYNCS.EXCH.64 URZ, [UR7+0xb0], UR4 ;  /* 0x0000b00407ff75b2 */ /* 0x0004620008000100 */
[----:B------:R2:W1:Y:S01]  /*0b60*/  SYNCS.EXCH.64 URZ, [UR7+0x98], UR10 ;  /* 0x0000980a07ff75b2 */ /* 0x0004620008000100 */
[----:B------:R2:W1:Y:S02]  /*0b70*/  SYNCS.EXCH.64 URZ, [UR7+0xb8], UR4 ;  /* 0x0000b80407ff75b2 */ /* 0x0004640008000100 */
[----:B--2---:R-:W-:Y:S01]  /*0b80*/  NOP ;  /* 0x0000000000007918 */ /* 0x004fe20000000000 */
.L_x_13:
        /* <DEDUP_REMOVED lines=18> */
.L_x_14:
[----:B-1----:R-:W1:Y:S01]  /*0cb0*/  S2UR UR5, SR_CTAID.X ;  /* 0x00000000000579c3 */ /* 0x002e620000002500 */
[----:B------:R-:W-:-:S05]  /*0cc0*/  CS2R.32 R96, SR_CgaSize ;  /* 0x0000000000607805 */ /* 0x000fca0000008a00 */
[----:B------:R-:W-:-:S05]  /*0cd0*/  IMAD R96, R96, -0xa0, RZ ;  /* 0xffffff6060607824 */ /* 0x000fca00078e02ff */
[----:B------:R-:W-:-:S14]  /*0ce0*/  R2UR UR9, R96 ;  /* 0x00000000600972ca */ /* 0x000fdc00000e0000 */
[----:B------:R-:W2:Y:S01]  /*0cf0*/  LDCU UR9, c[0x0][UR9+0x2b0] ;  /* 0x00005600090977ac */ /* 0x000ea20008000800 */
[----:B------:R-:W-:Y:S01]  /*0d00*/  NOP ;  /* 0x0000000000007918 */ /* 0x000fe20000000000 */
[----:B------:R-:W-:-:S05]  /*0d10*/  CS2R.32 R96, SR_CgaSize ;  /* 0x0000000000607805 */ /* 0x000fca0000008a00 */
[----:B------:R-:W-:-:S05]  /*0d20*/  IMAD R96, R96, -0xa0, RZ ;  /* 0xffffff6060607824 */ /* 0x000fca00078e02ff */
[----:B------:R-:W-:-:S14]  /*0d30*/  R2UR UR7, R96 ;  /* 0x00000000600772ca */ /* 0x000fdc00000e0000 */
[----:B------:R-:W3:Y:S01]  /*0d40*/  LDCU UR7, c[0x0][UR7+0x2b4] ;  /* 0x00005680070777ac */ /* 0x000ee20008000800 */
[----:B------:R-:W4:Y:S08]  /*0d50*/  S2UR UR4, SR_CTAID.Y ;  /* 0x00000000000479c3 */ /* 0x000f300000002600 */
[----:B------:R-:W3:Y:S01]  /*0d60*/  LDC R9, c[0x0][0xb24] ;  /* 0x0002c900ff097b82 */ /* 0x000ee20000000800 */
[----:B-1----:R-:W-:-:S02]  /*0d70*/  I2FP.F32.U32 R4, UR5 ;  /* 0x0000000500047c45 */ /* 0x002fc40008201000 */
[----:B------:R-:W-:-:S05]  /*0d80*/  CS2R.32 R5, SR_CgaSize ;  /* 0x0000000000057805 */ /* 0x000fca0000008a00 */
[----:B------:R-:W-:-:S06]  /*0d90*/  IMAD R5, R5, -0xa0, RZ ;  /* 0xffffff6005057824 */ /* 0x000fcc00078e02ff */
[----:B------:R-:W1:Y:S01]  /*0da0*/  LDC R5, c[0x0][R5+0x2a0] ;  /* 0x0000a80005057b82 */ /* 0x000e620000000800 */
[----:B------:R-:W-:Y:S01]  /*0db0*/  MOV R21, UR5 ;  /* 0x0000000500157c02 */ /* 0x000fe20008000f00 */
[----:B--2---:R-:W-:Y:S01]  /*0dc0*/  FMUL R4, R4, UR9 ;  /* 0x0000000904047c20 */ /* 0x004fe20008400000 */
[----:B----4-:R-:W-:Y:S02]  /*0dd0*/  I2FP.F32.U32 R2, UR4 ;  /* 0x0000000400027c45 */ /* 0x010fe40008201000 */
[----:B------:R-:W-:-:S05]  /*0de0*/  CS2R.32 R3, SR_CgaSize ;  /* 0x0000000000037805 */ /* 0x000fca0000008a00 */
[----:B------:R-:W-:-:S06]  /*0df0*/  IMAD R3, R3, -0xa0, RZ ;  /* 0xffffff6003037824 */ /* 0x000fcc00078e02ff */
[----:B------:R-:W2:Y:S01]  /*0e00*/  LDC R3, c[0x0][R3+0x2a4] ;  /* 0x0000a90003037b82 */ /* 0x000ea20000000800 */
[----:B------:R-:W4:Y:S01]  /*0e10*/  F2I.U32.TRUNC.NTZ R96, R4 ;  /* 0x0000000400607305 */ /* 0x000f22000020f000 */
[----:B------:R-:W-:Y:S01]  /*0e20*/  MOV R20, UR4 ;  /* 0x0000000400147c02 */ /* 0x000fe20008000f00 */
[----:B---3--:R-:W-:-:S05]  /*0e30*/  FMUL R2, R2, UR7 ;  /* 0x0000000702027c20 */ /* 0x008fca0008400000 */
[----:B------:R-:W-:Y:S01]  /*0e40*/  BAR.SYNC.DEFER_BLOCKING 0x0 ;  /* 0x0000000000007b1d */ /* 0x000fe20000010000 */
[----:B------:R-:W-:-:S05]  /*0e50*/  ISETP.GE.AND P0, PT, R9, 0x1, PT ;  /* 0x000000010900780c */ /* 0x000fca0003f06270 */
[----:B------:R-:W3:Y:S02]  /*0e60*/  F2I.U32.TRUNC.NTZ R94, R2 ;  /* 0x00000002005e7305 */ /* 0x000ee4000020f000 */
[----:B------:R-:W2:Y:S01]  /*0e70*/  S2UR UR36, SR_CTAID.Z ;  /* 0x00000000002479c3 */ /* 0x000ea20000002700 */
[----:B----4-:R-:W-:-:S05]  /*0e80*/  IADD3 R96, PT, PT, -R96, RZ, RZ ;  /* 0x000000ff60607210 */ /* 0x010fca0007ffe1ff */
[----:B-1----:R-:W-:Y:S01]  /*0e90*/  IMAD R96, R5, R96, UR5 ;  /* 0x0000000505607e24 */ /* 0x002fe2000f8e0260 */
[----:B---3--:R-:W-:-:S05]  /*0ea0*/  IADD3 R94, PT, PT, -R94, RZ, RZ ;  /* 0x000000ff5e5e7210 */ /* 0x008fca0007ffe1ff */
[----:B--2---:R-:W-:Y:S01]  /*0eb0*/  IMAD R94, R3, R94, UR4 ;  /* 0x00000004035e7e24 */ /* 0x004fe2000f8e025e */
[----:B------:R-:W-:Y:S06]  /*0ec0*/  @!P0 BRA `(.L_x_15) ;  /* 0x0000000000b88947 */ /* 0x000fec0003800000 */
[----:B------:R-:W1:Y:S01]  /*0ed0*/  LDC.64 R4, c[0x0][0xb18] ;  /* 0x0002c600ff047b82 */ /* 0x000e620000000a00 */
[----:B------:R-:W-:-:S07]  /*0ee0*/  ISETP.NE.AND P0, PT, R9, 0x1, PT ;  /* 0x000000010900780c */ /* 0x000fce0003f05270 */
[----:B------:R-:W2:Y:S08]  /*0ef0*/  LDC R10, c[0x0][0xb0c] ;  /* 0x0002c300ff0a7b82 */ /* 0x000eb00000000800 */
[----:B------:R-:W3:Y:S08]  /*0f00*/  LDC R11, c[0x0][0x370] ;  /* 0x0000dc00ff0b7b82 */ /* 0x000ef00000000800 */
[----:B------:R-:W4:Y:S01]  /*0f10*/  LDC R12, c[0x0][0x374] ;  /* 0x0000dd00ff0c7b82 */ /* 0x000f220000000800 */
[----:B-1----:R-:W-:-:S07]  /*0f20*/  ISETP.NE.AND P1, PT, R4, 0x1, PT ;  /* 0x000000010400780c */ /* 0x002fce0003f25270 */
[----:B------:R-:W3:Y:S01]  /*0f30*/  LDC.64 R6, c[0x0][0xb10] ;  /* 0x0002c400ff067b82 */ /* 0x000ee20000000a00 */
[----:B--2---:R-:W-:-:S07]  /*0f40*/  ISETP.NE.AND P2, PT, R10, 0x1, PT ;  /* 0x000000010a00780c */ /* 0x004fce0003f45270 */
[----:B------:R-:W1:Y:S08]  /*0f50*/  LDC R8, c[0x0][0xb20] ;  /* 0x0002c800ff087b82 */ /* 0x000e700000000800 */
[----:B------:R-:W2:Y:S01]  /*0f60*/  LDC.64 R2, c[0x0][0xb28] ;  /* 0x0002ca00ff027b82 */ /* 0x000ea20000000a00 */
[----:B----4-:R-:W-:-:S04]  /*0f70*/  IMAD.HI.U32 R13, R12, R5, RZ ;  /* 0x000000050c0d7227 */ /* 0x010fc800078e00ff */
[----:B------:R-:W-:-:S04]  /*0f80*/  IMAD.HI.U32 R5, R20, R5, RZ ;  /* 0x0000000514057227 */ /* 0x000fc800078e00ff */
[----:B---3--:R-:W-:-:S04]  /*0f90*/  IMAD.HI.U32 R14, R11, R6, RZ ;  /* 0x000000060b0e7227 */ /* 0x008fc800078e00ff */
[C---:B------:R-:W-:Y:S01]  /*0fa0*/  IMAD.HI.U32 R16, R21.reuse, R6, RZ ;  /* 0x0000000615107227 */ /* 0x040fe200078e00ff */
[-C--:B------:R-:W-:Y:S02]  /*0fb0*/  @P2 SHF.R.U32.HI R11, RZ, R7.reuse, R14 ;  /* 0x00000007ff0b2219 */ /* 0x080fe4000001160e */
[-C--:B-1----:R-:W-:Y:S02]  /*0fc0*/  @P1 SHF.R.U32.HI R12, RZ, R8.reuse, R13 ;  /* 0x00000008ff0c1219 */ /* 0x082fe4000001160d */
[----:B------:R-:W-:Y:S02]  /*0fd0*/  SHF.R.U32.HI R5, RZ, R8, R5 ;  /* 0x00000008ff057219 */ /* 0x000fe40000011605 */
[----:B------:R-:W-:Y:S02]  /*0fe0*/  SHF.R.U32.HI R16, RZ, R7, R16 ;  /* 0x00000007ff107219 */ /* 0x000fe40000011610 */
[----:B------:R-:W-:Y:S01]  /*0ff0*/  SEL R5, R20, R5, !P1 ;  /* 0x0000000514057207 */ /* 0x000fe20004800000 */
[----:B--2---:R-:W-:Y:S01]  /*1000*/  IMAD.HI.U32 R14, R12, R2, RZ ;  /* 0x000000020c0e7227 */ /* 0x004fe200078e00ff */
[----:B------:R-:W-:-:S02]  /*1010*/  SEL R7, R21, R16, !P2 ;  /* 0x0000001015077207 */ /* 0x000fc40005000000 */
[----:B------:R-:W-:Y:S01]  /*1020*/  IADD3 R13, PT, PT, -R5, RZ, RZ ;  /* 0x000000ff050d7210 */ /* 0x000fe20007ffe1ff */
[----:B------:R-:W-:Y:S01]  /*1030*/  IMAD.HI.U32 R6, R11, R2, RZ ;  /* 0x000000020b067227 */ /* 0x000fe200078e00ff */
[----:B------:R-:W-:-:S03]  /*1040*/  @P0 SHF.R.U32.HI R12, RZ, R3, R14 ;  /* 0x00000003ff0c0219 */ /* 0x000fc6000001160e */
[----:B------:R-:W-:Y:S01]  /*1050*/  IMAD R13, R4, R13, R20 ;  /* 0x0000000d040d7224 */ /* 0x000fe200078e0214 */
[----:B------:R-:W-:Y:S01]  /*1060*/  @P0 SHF.R.U32.HI R11, RZ, R3, R6 ;  /* 0x00000003ff0b0219 */ /* 0x000fe20000011606 */
[----:B------:R-:W-:-:S04]  /*1070*/  IMAD R12, R12, R9, RZ ;  /* 0x000000090c0c7224 */ /* 0x000fc800078e02ff */
[----:B------:R-:W-:Y:S01]  /*1080*/  IMAD R6, R11, R9, RZ ;  /* 0x000000090b067224 */ /* 0x000fe200078e02ff */
[----:B------:R-:W-:-:S04]  /*1090*/  ISETP.GE.AND P1, PT, R5, R12, PT ;  /* 0x0000000c0500720c */ /* 0x000fc80003f26270 */
[----:B------:R-:W-:Y:S01]  /*10a0*/  ISETP.GE.OR P1, PT, R7, R6, P1 ;  /* 0x000000060700720c */ /* 0x000fe20000f26670 */
[----:B------:R-:W-:-:S05]  /*10b0*/  IMAD.HI.U32 R6, R5, R2, RZ ;  /* 0x0000000205067227 */ /* 0x000fca00078e00ff */
[----:B------:R-:W-:-:S04]  /*10c0*/  SHF.R.U32.HI R6, RZ, R3, R6 ;  /* 0x00000003ff067219 */ /* 0x000fc80000011606 */
[----:B------:R-:W-:-:S03]  /*10d0*/  SEL R6, R5, R6, !P0 ;  /* 0x0000000605067207 */ /* 0x000fc60004000000 */
[----:B------:R-:W-:Y:S01]  /*10e0*/  @!P1 IMAD.HI.U32 R8, R7, R2, RZ ;  /* 0x0000000207089227 */ /* 0x000fe200078e00ff */
[----:B------:R-:W-:-:S04]  /*10f0*/  IADD3 R2, PT, PT, -R6, RZ, RZ ;  /* 0x000000ff06027210 */ /* 0x000fc80007ffe1ff */
[----:B------:R-:W-:Y:S01]  /*1100*/  @!P1 SHF.R.U32.HI R8, RZ, R3, R8 ;  /* 0x00000003ff089219 */ /* 0x000fe20000011608 */
[----:B------:R-:W-:-:S03]  /*1110*/  IMAD R2, R9, R2, R5 ;  /* 0x0000000209027224 */ /* 0x000fc600078e0205 */
[----:B------:R-:W-:-:S05]  /*1120*/  @!P1 SEL R3, R7, R8, !P0 ;  /* 0x0000000807039207 */ /* 0x000fca0004000000 */
[--C-:B------:R-:W-:Y:S02]  /*1130*/  @!P1 IMAD.IADD R6, R6, 0x1, -R3.reuse ;  /* 0x0000000106069824 */ /* 0x100fe400078e0a03 */
[----:B------:R-:W-:Y:S01]  /*1140*/  @!P1 IMAD R3, R2, R11, R3 ;  /* 0x0000000b02039224 */ /* 0x000fe200078e0203 */
[----:B------:R-:W-:Y:S01]  /*1150*/  IADD3 R2, PT, PT, -R7, RZ, RZ ;  /* 0x000000ff07027210 */ /* 0x000fe20007ffe1ff */
[----:B------:R-:W-:Y:S02]  /*1160*/  @!P1 IMAD R5, R6, R9, R7 ;  /* 0x0000000906059224 */ /* 0x000fe400078e0207 */
[----:B------:R-:W-:Y:S02]  /*1170*/  @!P1 IMAD.MOV.U32 R7, RZ, RZ, R3 ;  /* 0x000000ffff079224 */ /* 0x000fe400078e0003 */
[----:B------:R-:W-:Y:S02]  /*1180*/  IMAD R2, R10, R2, R21 ;  /* 0x000000020a027224 */ /* 0x000fe400078e0215 */
[----:B------:R-:W-:-:S02]  /*1190*/  IMAD R20, R5, R4, R13 ;  /* 0x0000000405147224 */ /* 0x000fc400078e020d */
[----:B------:R-:W-:Y:S02]  /*11a0*/  IMAD R21, R7, R10, R2 ;  /* 0x0000000a07157224 */ /* 0x000fe400078e0202 */
.L_x_15:
[----:B------:R-:W1:Y:S01]  /*11b0*/  LDCU UR4, c[0x0][0xb30] ;  /* 0x00016600ff0477ac */ /* 0x000e620008000800 */
[----:B------:R-:W2:Y:S08]  /*11c0*/  S2UR UR37, SR_CgaCtaId ;  /* 0x00000000002579c3 */ /* 0x000eb00000008800 */
[----:B------:R-:W3:Y:S01]  /*11d0*/  LDC R40, c[0x0][0xb24] ;  /* 0x0002c900ff287b82 */ /* 0x000ee20000000800 */
[----:B-1----:R-:W-:-:S09]  /*11e0*/  UISETP.NE.AND UP1, UPT, UR4, 0x1, UPT ;  /* 0x000000010400788c */ /* 0x002fd2000bf25270 */
[----:B--2---:R-:W-:Y:S05]  /*11f0*/  BRA.U UP1, `(.L_x_16) ;  /* 0x0000000101407547 */ /* 0x004fea000b800000 */
[----:B------:R-:W1:Y:S08]  /*1200*/  LDC.64 R4, c[0x0][0xb10] ;  /* 0x0002c400ff047b82 */ /* 0x000e700000000a00 */
[----:B------:R-:W2:Y:S08]  /*1210*/  LDC.64 R2, c[0x0][0xb18] ;  /* 0x0002c600ff027b82 */ /* 0x000eb00000000a00 */
[----:B------:R-:W4:Y:S08]  /*1220*/  LDC R6, c[0x0][0xb20] ;  /* 0x0002c800ff067b82 */ /* 0x000f300000000800 */
[----:B------:R-:W3:Y:S01]  /*1230*/  LDC R8, c[0x0][0xb0c] ;  /* 0x0002c300ff087b82 */ /* 0x000ee20000000800 */
[----:B-1----:R-:W-:-:S05]  /*1240*/  IMAD.HI.U32 R4, R21, R4, RZ ;  /* 0x0000000415047227 */ /* 0x002fca00078e00ff */
[----:B------:R-:W-:Y:S01]  /*1250*/  SHF.R.U32.HI R4, RZ, R5, R4 ;  /* 0x00000005ff047219 */ /* 0x000fe20000011604 */
[----:B--2---:R-:W-:Y:S01]  /*1260*/  IMAD.HI.U32 R3, R20, R3, RZ ;  /* 0x0000000314037227 */ /* 0x004fe200078e00ff */
[----:B------:R-:W-:-:S04]  /*1270*/  ISETP.NE.AND P0, PT, R2, 0x1, PT ;  /* 0x000000010200780c */ /* 0x000fc80003f05270 */
[----:B----4-:R-:W-:-:S04]  /*1280*/  SHF.R.U32.HI R3, RZ, R6, R3 ;  /* 0x00000006ff037219 */ /* 0x010fc80000011603 */
[----:B------:R-:W-:Y:S02]  /*1290*/  SEL R3, R20, R3, !P0 ;  /* 0x0000000314037207 */ /* 0x000fe40004000000 */
[----:B---3--:R-:W-:-:S04]  /*12a0*/  ISETP.NE.AND P1, PT, R8, 0x1, PT ;  /* 0x000000010800780c */ /* 0x008fc80003f25270 */
[----:B------:R-:W-:-:S05]  /*12b0*/  SEL R4, R21, R4, !P1 ;  /* 0x0000000415047207 */ /* 0x000fca0004800000 */
[----:B------:R-:W-:Y:S02]  /*12c0*/  IMAD.IADD R5, R3, 0x1, -R4 ;  /* 0x0000000103057824 */ /* 0x000fe400078e0a04 */
[----:B------:R-:W-:Y:S02]  /*12d0*/  IMAD.IADD R3, R4, 0x1, -R3 ;  /* 0x0000000104037824 */ /* 0x000fe400078e0a03 */
[----:B------:R-:W-:Y:S02]  /*12e0*/  IMAD R21, R5, R8, R21 ;  /* 0x0000000805157224 */ /* 0x000fe400078e0215 */
[----:B------:R-:W-:-:S07]  /*12f0*/  IMAD R20, R3, R2, R20 ;  /* 0x0000000203147224 */ /* 0x000fce00078e0214 */
.L_x_16:
[----:B------:R-:W-:Y:S01]  /*1300*/  BAR.SYNC.DEFER_BLOCKING 0x0 ;  /* 0x0000000000007b1d */ /* 0x000fe20000010000 */
[----:B------:R-:W-:Y:S01]  /*1310*/  UISETP.NE.AND UP1, UPT, UR8, 0x2, UPT ;  /* 0x000000020800788c */ /* 0x000fe2000bf25270 */
[----:B------:R-:W-:Y:S02]  /*1320*/  ISETP.NE.OR P5, PT, R0, 0x2, !P5 ;  /* 0x000000020000780c */ /* 0x000fe40006fa5670 */
[----:B------:R-:W-:-:S06]  /*1330*/  LOP3.LUT R2, R108, 0x1f, RZ, 0xc0, !PT ;  /* 0x0000001f6c027812 */ /* 0x000fcc00078ec0ff */
[----:B------:R-:W-:Y:S05]  /*1340*/  BRA.U UP1, `(.L_x_17) ;  /* 0x00000011013c7547 */ /* 0x000fea000b800000 */
[----:B------:R-:W1:Y:S01]  /*1350*/  LDCU UR13, c[0x0][0x38c] ;  /* 0x00007180ff0d77ac */ /* 0x000e620008000800 */
[----:B------:R-:W2:Y:S01]  /*1360*/  LDC R9, c[0x0][0x370] ;  /* 0x0000dc00ff097b82 */ /* 0x000ea20000000800 */
[----:B------:R-:W-:Y:S01]  /*1370*/  PLOP3.LUT P1, PT, PT, PT, UP2, 0x80, 0x8 ;  /* 0x000000000008781c */ /* 0x000fe20003f2f028 */
[----:B------:R-:W-:Y:S01]  /*1380*/  HFMA2 R12, -RZ, RZ, 0, 0 ;  /* 0x00000000ff0c7431 */ /* 0x000fe200000001ff */
[----:B------:R-:W-:Y:S01]  /*1390*/  ISETP.EQ.OR P4, PT, R2, RZ, P5 ;  /* 0x000000ff0200720c */ /* 0x000fe20002f82670 */
[----:B------:R-:W-:Y:S01]  /*13a0*/  IMAD.MOV.U32 R15, RZ, RZ, 0x1 ;  /* 0x00000001ff0f7424 */ /* 0x000fe200078e00ff */
[----:B------:R-:W-:Y:S01]  /*13b0*/  PLOP3.LUT P1, PT, P1, PT, PT, 0x8, 0x80 ;  /* 0x000000000080781c */ /* 0x000fe20000f2e170 */
[----:B------:R-:W-:Y:S01]  /*13c0*/  IMAD.MOV.U32 R14, RZ, RZ, RZ ;  /* 0x000000ffff0e7224 */ /* 0x000fe200078e00ff */
[----:B------:R-:W-:Y:S01]  /*13d0*/  MOV R8, 0x1 ;  /* 0x0000000100087802 */ /* 0x000fe20000000f00 */
[----:B------:R-:W4:Y:S01]  /*13e0*/  LDC R0, c[0x0][0x374] ;  /* 0x0000dd00ff007b82 */ /* 0x000f220000000800 */
[----:B------:R-:W-:Y:S01]  /*13f0*/  IMAD.MOV.U32 R10, RZ, RZ, RZ ;  /* 0x000000ffff0a7224 */ /* 0x000fe200078e00ff */
[----:B------:R-:W2:Y:S01]  /*1400*/  LDCU.64 UR22, c[0x0][0x348] ;  /* 0x00006900ff1677ac */ /* 0x000ea20008000a00 */
[----:B------:R-:W-:Y:S01]  /*1410*/  UMOV UR6, URZ ;  /* 0x000000ff00067c82 */ /* 0x000fe20008000000 */
[----:B-1----:R-:W-:-:S04]  /*1420*/  UIADD3 UR5, UPT, UPT, UR13, 0x1f, URZ ;  /* 0x0000001f0d057890 */ /* 0x002fc8000fffe0ff */
[----:B------:R-:W-:-:S04]  /*1430*/  USHF.R.S32.HI UR4, URZ, 0x1f, UR5 ;  /* 0x0000001fff047899 */ /* 0x000fc80008011405 */
[----:B------:R-:W-:-:S04]  /*1440*/  ULEA.HI UR4, UR4, UR5, URZ, 0x5 ;  /* 0x0000000504047291 */ /* 0x000fc8000f8f28ff */
[----:B------:R-:W-:Y:S02]  /*1450*/  USHF.R.S32.HI UR15, URZ, 0x5, UR4 ;  /* 0x00000005ff0f7899 */ /* 0x000fe40008011404 */
[----:B------:R-:W-:Y:S02]  /*1460*/  UIADD3 UR4, UPT, UPT, UR13, -0x1, URZ ;  /* 0xffffffff0d047890 */ /* 0x000fe4000fffe0ff */
[----:B------:R-:W-:Y:S02]  /*1470*/  UISETP.LT.U32.AND UP0, UPT, UR15, 0x3, UPT ;  /* 0x000000030f00788c */ /* 0x000fe4000bf01070 */
[----:B------:R-:W-:Y:S02]  /*1480*/  UISETP.GE.U32.AND UP1, UPT, UR4, -0x3f, UPT ;  /* 0xffffffc10400788c */ /* 0x000fe4000bf26070 */
[----:B------:R-:W-:Y:S02]  /*1490*/  USEL UR14, UR15, 0x3, UP0 ;  /* 0x000000030f0e7887 */ /* 0x000fe40008000000 */
[----:B------:R-:W-:-:S02]  /*14a0*/  UIADD3 UR13, UPT, UPT, UR13, 0x3e, URZ ;  /* 0x0000003e0d0d7890 */ /* 0x000fc4000fffe0ff */
[----:B------:R-:W-:Y:S02]  /*14b0*/  UIADD3 UR5, UPT, UPT, UR14, -0x1, URZ ;  /* 0xffffffff0e057890 */ /* 0x000fe4000fffe0ff */
[----:B------:R-:W-:-:S03]  /*14c0*/  UIADD3 UR7, UPT, UPT, UR15, -UR14, URZ ;  /* 0x8000000e0f077290 */ /* 0x000fc6000fffe0ff */
[----:B------:R-:W-:-:S04]  /*14d0*/  @UP1 UIADD3 UR5, UPT, UPT, UR14, URZ, URZ ;  /* 0x000000ff0e051290 */ /* 0x000fc8000fffe0ff */
[----:B--2---:R-:W-:-:S12]  /*14e0*/  UIADD3 UR5, UPT, UPT, UR5, 0x1, URZ ;  /* 0x0000000105057890 */ /* 0x004fd8000fffe0ff */
.L_x_35:
[----:B------:R-:W-:Y:S01]  /*14f0*/  UISETP.NE.AND UP0, UPT, UR37, URZ, UPT ;  /* 0x000000ff2500728c */ /* 0x000fe2000bf05270 */
[----:B------:R-:W1:Y:S08]  /*1500*/  S2UR UR37, SR_CgaCtaId ;  /* 0x00000000002579c3 */ /* 0x000e700000008800 */
[----:B------:R-:W-:Y:S05]  /*1510*/  BRA.U UP0, `(.L_x_18) ;  /* 0x0000000100347547 */ /* 0x000fea000b800000 */
[----:B------:R-:W2:Y:S01]  /*1520*/  S2R R2, SR_CgaCtaId ;  /* 0x0000000000027919 */ /* 0x000ea20000008800 */
[----:B------:R-:W-:-:S04]  /*1530*/  MOV R3, 0x400 ;  /* 0x0000040000037802 */ /* 0x000fc80000000f00 */
[----:B--2---:R-:W-:Y:S02]  /*1540*/  LEA R3, R2, R3, 0x18 ;  /* 0x0000000302037211 */ /* 0x004fe400078ec0ff */
[----:B------:R-:W-:-:S03]  /*1550*/  SHF.L.U32 R2, R8, 0x1f, RZ ;  /* 0x0000001f08027819 */ /* 0x000fc600000006ff */
[----:B------:R-:W-:-:S04]  /*1560*/  IMAD R3, R10, 0x8, R3 ;  /* 0x000000080a037824 */ /* 0x000fc800078e0203 */
[----:B------:R-:W2:Y:S02]  /*1570*/  SYNCS.PHASECHK.TRANS64.TRYWAIT P0, [R3+URZ+0xd0], R2 ;  /* 0x0000d002030075a7 */ /* 0x000ea400080011ff */
[----:B--2---:R-:W-:Y:S05]  /*1580*/  @!P0 BRA `(.L_x_19) ;  /* 0x0000005800848947 */ /* 0x004fea0003800000 */
.L_x_104:
[----:B------:R-:W-:Y:S01]  /*1590*/  VIADD R10, R10, 0x1 ;  /* 0x000000010a0a7836 */ /* 0x000fe20000000000 */
[----:B------:R2:W-:Y:S04]  /*15a0*/  SYNCS.ARRIVE.TRANS64.A1T0 RZ, [R3+URZ+0xc0], RZ ;  /* 0x0000c0ff03ff79a7 */ /* 0x0005e800081000ff */
[----:B------:R-:W-:-:S04]  /*15b0*/  ISETP.NE.AND P0, PT, R10, 0x2, PT ;  /* 0x000000020a00780c */ /* 0x000fc80003f05270 */
[----:B------:R-:W-:Y:S02]  /*15c0*/  SEL R10, R10, RZ, P0 ;  /* 0x000000ff0a0a7207 */ /* 0x000fe40000000000 */
[----:B--2---:R-:W-:-:S04]  /*15d0*/  SEL R3, RZ, 0x1, P0 ;  /* 0x00000001ff037807 */ /* 0x004fc80000000000 */
[----:B------:R-:W-:-:S07]  /*15e0*/  LOP3.LUT R8, R8, R3, RZ, 0x3c, !PT ;  /* 0x0000000308087212 */ /* 0x000fce00078e3cff */
.L_x_18:
[----:B------:R-:W-:Y:S01]  /*15f0*/  UMOV UR4, 0x400 ;  /* 0x0000040000047882 */ /* 0x000fe20000000000 */
[----:B------:R-:W-:Y:S01]  /*1600*/  SHF.L.U32 R2, R15, 0x1f, RZ ;  /* 0x0000001f0f027819 */ /* 0x000fe200000006ff */
[----:B-1----:R-:W-:Y:S01]  /*1610*/  ULEA UR4, UR37, UR4, 0x18 ;  /* 0x0000000425047291 */ /* 0x002fe2000f8ec0ff */
[----:B------:R-:W-:Y:S01]  /*1620*/  R2UR UR35, R21 ;  /* 0x00000000152372ca */ /* 0x000fe200000e0000 */
[----:B------:R-:W-:Y:S01]  /*1630*/  UISETP.GE.U32.AND UP0, UPT, UR13, 0x3f, UPT ;  /* 0x0000003f0d00788c */ /* 0x000fe2000bf06070 */
[----:B------:R-:W-:Y:S01]  /*1640*/  R2UR UR11, R20 ;  /* 0x00000000140b72ca */ /* 0x000fe200000e0000 */
[----:B------:R-:W-:Y:S01]  /*1650*/  ULEA UR8, UR6, UR4, 0x3 ;  /* 0x0000000406087291 */ /* 0x000fe2000f8e18ff */
[----:B------:R-:W-:-:S08]  /*1660*/  UMOV UR24, URZ ;  /* 0x000000ff00187c82 */ /* 0x000fd00008000000 */
[----:B------:R1:W2:Y:S01]  /*1670*/  SYNCS.PHASECHK.TRANS64.TRYWAIT P0, [UR8+0x18], R2 ;  /* 0x00001802ff0075a7 */ /* 0x0002a20008001108 */
[----:B------:R-:W-:Y:S02]  /*1680*/  USHF.L.U32 UR35, UR35, 0x6, URZ ;  /* 0x0000000623237899 */ /* 0x000fe400080006ff */
[----:B------:R-:W-:Y:S01]  /*1690*/  USHF.L.U32 UR11, UR11, 0x7, URZ ;  /* 0x000000070b0b7899 */ /* 0x000fe200080006ff */
[----:B------:R-:W-:Y:S11]  /*16a0*/  BRA.U !UP0, `(.L_x_20) ;  /* 0x0000000108a87547 */ /* 0x000ff6000b800000 */
[----:B------:R-:W-:Y:S01]  /*16b0*/  UMOV UR16, URZ ;  /* 0x000000ff00107c82 */ /* 0x000fe20008000000 */
[----:B------:R-:W-:-:S05]  /*16c0*/  UMOV UR17, UR6 ;  /* 0x0000000600117c82 */ /* 0x000fca0008000000 */
.L_x_25:
[----:B-1----:R-:W-:Y:S01]  /*16d0*/  ULEA UR33, UR17, UR4, 0x3 ;  /* 0x0000000411217291 */ /* 0x002fe2000f8e18ff */
[----:B--2---:R-:W-:Y:S01]  /*16e0*/  @!P5 MOV R3, 0x1800 ;  /* 0x000018000003d802 */ /* 0x004fe20000000f00 */
[----:B--2---:R-:W-:Y:S10]  /*16f0*/  @P0 BRA `(.L_x_21) ;  /* 0x00000000000c0947 */ /* 0x004ff40003800000 */
[----:B------:R-:W-:-:S04]  /*1700*/  SHF.L.U32 R5, R15, 0x1f, RZ ;  /* 0x0000001f0f057819 */ /* 0x000fc800000006ff */
[----:B------:R-:W2:Y:S02]  /*1710*/  SYNCS.PHASECHK.TRANS64.TRYWAIT P0, [UR33+0x18], R5 ;  /* 0x00001805ff0075a7 */ /* 0x000ea40008001121 */
[----:B--2---:R-:W-:Y:S05]  /*1720*/  @!P0 BRA `(.L_x_22) ;  /* 0x0000005800308947 */ /* 0x004fea0003800000 */
.L_x_21:
[----:B------:R2:W-:Y:S01]  /*1730*/  @!P5 SYNCS.ARRIVE.TRANS64 RZ, [UR33], R3 ;  /* 0x00000003ffffd9a7 */ /* 0x0005e20008000021 */
[----:B------:R-:W-:Y:S04]  /*1740*/  BSSY.RECONVERGENT B0, `(.L_x_23) ;  /* 0x0000003000007945 */ /* 0x000fe80003800200 */
[----:B------:R-:W-:Y:S05]  /*1750*/  @P4 BRA `(.L_x_24) ;  /* 0x0000000000044947 */ /* 0x000fea0003800000 */
[----:B------:R-:W-:Y:S05]  /*1760*/  BPT.TRAP 0x1 ;  /* 0x000000040000795c */ /* 0x000fea0000300000 */
.L_x_24:
[----:B------:R-:W-:Y:S05]  /*1770*/  BSYNC.RECONVERGENT B0 ;  /* 0x0000000000007941 */ /* 0x000fea0003800200 */
.L_x_23:
[----:B------:R-:W-:Y:S02]  /*1780*/  UIADD3 UR6, UPT, UPT, UR17, 0x1, URZ ;  /* 0x0000000111067890 */ /* 0x000fe4000fffe0ff */
[----:B------:R-:W-:Y:S02]  /*1790*/  ULEA UR32, UR17, UR4, 0xb ;  /* 0x0000000411207291 */ /* 0x000fe4000f8e58ff */
[----:B------:R-:W-:Y:S02]  /*17a0*/  UISETP.NE.AND UP0, UPT, UR6, 0x3, UPT ;  /* 0x000000030600788c */ /* 0x000fe4000bf05270 */
[----:B------:R-:W-:Y:S02]  /*17b0*/  UIADD3 UR26, UP1, UPT, UR22, 0x80, URZ ;  /* 0x00000080161a7890 */ /* 0x000fe4000ff3e0ff */
[----:B------:R-:W-:Y:S02]  /*17c0*/  USEL UR9, URZ, 0x1, UP0 ;  /* 0x00000001ff097887 */ /* 0x000fe40008000000 */
[----:B------:R-:W-:-:S02]  /*17d0*/  USEL UR6, UR6, URZ, UP0 ;  /* 0x000000ff06067287 */ /* 0x000fc40008000000 */
[----:B------:R-:W-:Y:S02]  /*17e0*/  UIADD3 UR20, UP0, UPT, UR22, 0x180, URZ ;  /* 0x0000018016147890 */ /* 0x000fe4000ff1e0ff */
[----:B------:R-:W-:Y:S01]  /*17f0*/  ULEA UR8, UR6, UR4, 0x3 ;  /* 0x0000000406087291 */ /* 0x000fe2000f8e18ff */
[----:B------:R-:W-:Y:S01]  /*1800*/  LOP3.LUT R15, R15, UR9, RZ, 0x3c, !PT ;  /* 0x000000090f0f7c12 */ /* 0x000fe2000f8e3cff */
[----:B------:R-:W-:Y:S02]  /*1810*/  USHF.L.U32 UR34, UR16, 0x5, URZ ;  /* 0x0000000510227899 */ /* 0x000fe400080006ff */
[----:B------:R-:W-:Y:S01]  /*1820*/  UIADD3.X UR27, UPT, UPT, URZ, UR23, URZ, UP1, !UPT ;  /* 0x00000017ff1b7290 */ /* 0x000fe20008ffe4ff */
[----:B-1----:R-:W-:Y:S01]  /*1830*/  SHF.L.U32 R2, R15, 0x1f, RZ ;  /* 0x0000001f0f027819 */ /* 0x002fe200000006ff */
[----:B------:R-:W-:Y:S02]  /*1840*/  UIADD3 UR32, UPT, UPT, UR32, 0x4400, URZ ;  /* 0x0000440020207890 */ /* 0x000fe4000fffe0ff */
[----:B------:R-:W-:Y:S01]  /*1850*/  UIADD3.X UR21, UPT, UPT, URZ, UR23, URZ, UP0, !UPT ;  /* 0x00000017ff157290 */ /* 0x000fe200087fe4ff */
[----:B------:R1:W1:Y:S01]  /*1860*/  SYNCS.PHASECHK.TRANS64.TRYWAIT P0, [UR8+0x18], R2 ;  /* 0x00001802ff0075a7 */ /* 0x0002620008001108 */
[----:B------:R-:W-:Y:S01]  /*1870*/  ULEA UR8, UR17, UR4, 0xc ;  /* 0x0000000411087291 */ /* 0x000fe2000f8e60ff */
[----:B------:R-:W-:Y:S01]  /*1880*/  UMOV UR18, 0x0 ;  /* 0x0000000000127882 */ /* 0x000fe20000000000 */
[----:B------:R-:W-:-:S02]  /*1890*/  UMOV UR19, 0x10000000 ;  /* 0x1000000000137882 */ /* 0x000fc40000000000 */
[----:B------:R-:W-:Y:S01]  /*18a0*/  UIADD3 UR8, UPT, UPT, UR8, 0x5c00, URZ ;  /* 0x00005c0008087890 */ /* 0x000fe2000fffe0ff */
[----:B------:R1:W-:Y:S01]  /*18b0*/  UTMALDG.3D [UR32], [UR26], desc[UR18] ;  /* 0x000012201a0075b4 */ /* 0x0003e20008011000 */
[----:B------:R-:W-:Y:S01]  /*18c0*/  UMOV UR12, UR36 ;  /* 0x00000024000c7c82 */ /* 0x000fe20008000000 */
[----:B------:R-:W-:Y:S01]  /*18d0*/  UMOV UR9, UR33 ;  /* 0x0000002100097c82 */ /* 0x000fe20008000000 */
[----:B------:R-:W-:Y:S01]  /*18e0*/  UMOV UR10, UR34 ;  /* 0x00000022000a7c82 */ /* 0x000fe20008000000 */
[----:B------:R-:W-:Y:S01]  /*18f0*/  UIADD3 UR16, UPT, UPT, UR16, 0x1, URZ ;  /* 0x0000000110107890 */ /* 0x000fe2000fffe0ff */
[----:B------:R-:W-:Y:S01]  /*1900*/  UMOV UR24, UR5 ;  /* 0x0000000500187c82 */ /* 0x000fe20008000000 */
[----:B------:R-:W-:Y:S02]  /*1910*/  UMOV UR17, UR6 ;  /* 0x0000000600117c82 */ /* 0x000fe40008000000 */
[----:B------:R1:W-:Y:S01]  /*1920*/  UTMALDG.3D [UR8], [UR20], desc[UR18] ;  /* 0x00001208140075b4 */ /* 0x0003e20008011000 */
[----:B------:R-:W-:-:S09]  /*1930*/  UISETP.NE.AND UP0, UPT, UR16, UR5, UPT ;  /* 0x000000051000728c */ /* 0x000fd2000bf05270 */
[----:B------:R-:W-:Y:S05]  /*1940*/  BRA.U UP0, `(.L_x_25) ;  /* 0xfffffffd00607547 */ /* 0x000fea000b83ffff */
.L_x_20:
[----:B-1----:R-:W-:Y:S01]  /*1950*/  ULEA UR8, UR6, UR4, 0x3 ;  /* 0x0000000406087291 */ /* 0x002fe2000f8e18ff */
[----:B------:R-:W-:Y:S01]  /*1960*/  SHF.L.U32 R2, R15, 0x1f, RZ ;  /* 0x0000001f0f027819 */ /* 0x000fe200000006ff */
[----:B------:R-:W-:Y:S01]  /*1970*/  @!P1 SYNCS.ARRIVE.TRANS64.A1T0 RZ, [UR4+0x58], RZ ;  /* 0x000058ffffff99a7 */ /* 0x000fe20008100004 */
[----:B------:R-:W-:-:S06]  /*1980*/  UISETP.GT.AND UP0, UPT, UR15, UR14, UPT ;  /* 0x0000000e0f00728c */ /* 0x000fcc000bf04270 */
[----:B--2---:R1:W2:Y:S03]  /*1990*/  SYNCS.PHASECHK.TRANS64.TRYWAIT P0, [UR8+0x18], R2 ;  /* 0x00001802ff0075a7 */ /* 0x0042a60008001108 */
[----:B------:R-:W-:Y:S05]  /*19a0*/  BRA.U !UP0, `(.L_x_26) ;  /* 0x0000000108ac7547 */ /* 0x000fea000b800000 */
[----:B------:R-:W-:Y:S01]  /*19b0*/  UIADD3 UR21, UPT, UPT, UR7, UR24, URZ ;  /* 0x0000001807157290 */ /* 0x000fe2000fffe0ff */
[----:B------:R-:W-:-:S11]  /*19c0*/  UMOV UR25, UR6 ;  /* 0x0000000600197c82 */ /* 0x000fd60008000000 */
.L_x_31:
[----:B-1----:R-:W-:Y:S01]  /*19d0*/  ULEA UR17, UR25, UR4, 0x3 ;  /* 0x0000000419117291 */ /* 0x002fe2000f8e18ff */
[----:B--2---:R-:W-:Y:S01]  /*19e0*/  @!P5 MOV R3, 0x1800 ;  /* 0x000018000003d802 */ /* 0x004fe20000000f00 */
[----:B--2---:R-:W-:Y:S10]  /*19f0*/  @P0 BRA `(.L_x_27) ;  /* 0x00000000000c0947 */ /* 0x004ff40003800000 */
[----:B------:R-:W-:-:S04]  /*1a00*/  SHF.L.U32 R5, R15, 0x1f, RZ ;  /* 0x0000001f0f057819 */ /* 0x000fc800000006ff */
[----:B------:R-:W2:Y:S02]  /*1a10*/  SYNCS.PHASECHK.TRANS64.TRYWAIT P0, [UR17+0x18], R5 ;  /* 0x00001805ff0075a7 */ /* 0x000ea40008001111 */
[----:B--2---:R-:W-:Y:S05]  /*1a20*/  @!P0 BRA `(.L_x_28) ;  /* 0x0000005400888947 */ /* 0x004fea0003800000 */
.L_x_27:
[----:B------:R2:W-:Y:S01]  /*1a30*/  @!P5 SYNCS.ARRIVE.TRANS64 RZ, [UR17], R3 ;  /* 0x00000003ffffd9a7 */ /* 0x0005e20008000011 */
[----:B------:R-:W-:Y:S04]  /*1a40*/  BSSY.RECONVERGENT B0, `(.L_x_29) ;  /* 0x0000003000007945 */ /* 0x000fe80003800200 */
[----:B------:R-:W-:Y:S05]  /*1a50*/  @P4 BRA `(.L_x_30) ;  /* 0x0000000000044947 */ /* 0x000fea0003800000 */
[----:B------:R-:W-:Y:S05]  /*1a60*/  BPT.TRAP 0x1 ;  /* 0x000000040000795c */ /* 0x000fea0000300000 */
.L_x_30:
[----:B------:R-:W-:Y:S05]  /*1a70*/  BSYNC.RECONVERGENT B0 ;  /* 0x0000000000007941 */ /* 0x000fea0003800200 */
.L_x_29:
        /* <DEDUP_REMOVED lines=10> */
[----:B------:R-:W-:Y:S01]  /*1b20*/  UIADD3 UR16, UPT, UPT, UR16, 0x4400, URZ ;  /* 0x0000440010107890 */ /* 0x000fe2000fffe0ff */
[----:B-1----:R-:W-:Y:S01]  /*1b30*/  SHF.L.U32 R2, R15, 0x1f, RZ ;  /* 0x0000001f0f027819 */ /* 0x002fe200000006ff */
[----:B------:R-:W-:Y:S02]  /*1b40*/  UIADD3.X UR31, UPT, UPT, URZ, UR23, URZ, UP1, !UPT ;  /* 0x00000017ff1f7290 */ /* 0x000fe40008ffe4ff */
[----:B------:R-:W-:Y:S01]  /*1b50*/  UIADD3.X UR29, UPT, UPT, URZ, UR23, URZ, UP0, !UPT ;  /* 0x00000017ff1d7290 */ /* 0x000fe200087fe4ff */
[----:B------:R1:W1:Y:S01]  /*1b60*/  SYNCS.PHASECHK.TRANS64.TRYWAIT P0, [UR8+0x18], R2 ;  /* 0x00001802ff0075a7 */ /* 0x0002620008001108 */
[----:B------:R-:W-:Y:S01]  /*1b70*/  ULEA UR8, UR25, UR4, 0xc ;  /* 0x0000000419087291 */ /* 0x000fe2000f8e60ff */
[----:B------:R-:W-:Y:S01]  /*1b80*/  UMOV UR26, 0x0 ;  /* 0x00000000001a7882 */ /* 0x000fe20000000000 */
[----:B------:R-:W-:-:S02]  /*1b90*/  UMOV UR27, 0x10000000 ;  /* 0x10000000001b7882 */ /* 0x000fc40000000000 */
[----:B------:R-:W-:Y:S01]  /*1ba0*/  UIADD3 UR8, UPT, UPT, UR8, 0x5c00, URZ ;  /* 0x00005c0008087890 */ /* 0x000fe2000fffe0ff */
[----:B------:R-:W-:Y:S01]  /*1bb0*/  UMOV UR19, UR35 ;  /* 0x0000002300137c82 */ /* 0x000fe20008000000 */
[----:B------:R-:W-:Y:S01]  /*1bc0*/  UMOV UR20, UR36 ;  /* 0x0000002400147c82 */ /* 0x000fe20008000000 */
[----:B------:R-:W-:Y:S01]  /*1bd0*/  UMOV UR12, UR36 ;  /* 0x00000024000c7c82 */ /* 0x000fe20008000000 */
[----:B------:R-:W-:Y:S01]  /*1be0*/  UMOV UR9, UR17 ;  /* 0x0000001100097c82 */ /* 0x000fe20008000000 */
[----:B------:R-:W-:Y:S01]  /*1bf0*/  UMOV UR10, UR18 ;  /* 0x00000012000a7c82 */ /* 0x000fe20008000000 */
[----:B------:R1:W-:Y:S01]  /*1c00*/  UTMALDG.3D [UR16], [UR30], desc[UR26] ;  /* 0x00001a101e0075b4 */ /* 0x0003e20008011000 */
[----:B------:R-:W-:Y:S01]  /*1c10*/  UIADD3 UR24, UPT, UPT, UR24, 0x1, URZ ;  /* 0x0000000118187890 */ /* 0x000fe2000fffe0ff */
[----:B------:R-:W-:-:S03]  /*1c20*/  UMOV UR25, UR6 ;  /* 0x0000000600197c82 */ /* 0x000fc60008000000 */
[----:B------:R-:W-:Y:S01]  /*1c30*/  UISETP.NE.AND UP0, UPT, UR24, UR21, UPT ;  /* 0x000000151800728c */ /* 0x000fe2000bf05270 */
[----:B------:R1:W-:Y:S08]  /*1c40*/  UTMALDG.3D [UR8], [UR28], desc[UR26] ;  /* 0x00001a081c0075b4 */ /* 0x0003f00008011000 */
[----:B------:R-:W-:Y:S05]  /*1c50*/  BRA.U UP0, `(.L_x_31) ;  /* 0xfffffffd005c7547 */ /* 0x000fea000b83ffff */
.L_x_26:
[----:B-1----:R-:W-:Y:S01]  /*1c60*/  LEA R2, R14, UR4, 0x3 ;  /* 0x000000040e027c11 */ /* 0x002fe2000f8e18ff */
[----:B------:R-:W-:Y:S01]  /*1c70*/  NOP ;  /* 0x0000000000007918 */ /* 0x000fe20000000000 */
[----:B--2---:R-:W-:Y:S02]  /*1c80*/  SHF.L.U32 R3, R12, 0x1f, RZ ;  /* 0x0000001f0c037819 */ /* 0x004fe400000006ff */
[----:B------:R-:W-:Y:S02]  /*1c90*/  LEA R4, R14, UR4, 0x4 ;  /* 0x000000040e047c11 */ /* 0x000fe4000f8e20ff */
[----:B------:R-:W1:Y:S02]  /*1ca0*/  SYNCS.PHASECHK.TRANS64.TRYWAIT P0, [R2+URZ+0x60], R3 ;  /* 0x00006003020075a7 */ /* 0x000e6400080011ff */
[----:B-1----:R-:W-:Y:S05]  /*1cb0*/  @!P0 BRA `(.L_x_32) ;  /* 0x0000005000fc8947 */ /* 0x002fea0003800000 */
.L_x_107:
[----:B------:R-:W2:Y:S01]  /*1cc0*/  LDS.128 R4, [R4+0xf0] ;  /* 0x0000f00004047984 */ /* 0x000ea20000000c00 */
[----:B---3--:R-:W-:Y:S01]  /*1cd0*/  ISETP.GE.AND P0, PT, R40, 0x1, PT ;  /* 0x000000012800780c */ /* 0x008fe20003f06270 */
[----:B-1----:R-:W-:Y:S01]  /*1ce0*/  VIADD R2, R2, 0x70 ;  /* 0x0000007002027836 */ /* 0x002fe20000000000 */
[----:B------:R-:W-:Y:S01]  /*1cf0*/  @!PT LDS RZ, [RZ] ;  /* 0x00000000fffff984 */ /* 0x000fe20000000800 */
[----:B------:R-:W-:Y:S01]  /*1d00*/  @!PT LDS RZ, [RZ] ;  /* 0x00000000fffff984 */ /* 0x000fe20000000800 */
[----:B------:R-:W-:Y:S01]  /*1d10*/  @!PT LDS RZ, [RZ] ;  /* 0x00000000fffff984 */ /* 0x000fe20000000800 */
[----:B------:R-:W-:Y:S01]  /*1d20*/  @!PT LDS RZ, [RZ] ;  /* 0x00000000fffff984 */ /* 0x000fe20000000800 */
[----:B------:R1:W-:Y:S06]  /*1d30*/  MEMBAR.ALL.CTA ;  /* 0x0000000000007992 */ /* 0x0003ec0000008000 */
[----:B-1----:R-:W1:Y:S01]  /*1d40*/  FENCE.VIEW.ASYNC.S ;  /* 0x00000000000073c6 */ /* 0x002e620000000000 */
[----:B------:R-:W-:-:S04]  /*1d50*/  PRMT R2, RZ, 0x654, R2 ;  /* 0x00000654ff027816 */ /* 0x000fc80000000002 */
[----:B-1----:R1:W-:Y:S01]  /*1d60*/  SYNCS.ARRIVE.TRANS64.RED.A1T0 RZ, [R2+URZ], RZ ;  /* 0x000000ff02ff79a7 */ /* 0x0023e200081004ff */
[----:B--2---:R-:W-:-:S13]  /*1d70*/  LOP3.LUT P2, RZ, R6, 0x1, RZ, 0xc0, !PT ;  /* 0x0000000106ff7812 */ /* 0x004fda000784c0ff */
[----:B------:R-:W-:Y:S01]  /*1d80*/  @P2 SHF.R.U32.HI R3, RZ, 0x10, R5 ;  /* 0x00000010ff032819 */ /* 0x000fe20000011605 */
[----:B------:R-:W-:Y:S01]  /*1d90*/  VOTEU.ANY UP0, P2 ;  /* 0x0000000000ff7886 */ /* 0x000fe20001000100 */
[----:B------:R-:W-:Y:S02]  /*1da0*/  @P2 MOV R13, R4 ;  /* 0x00000004000d2202 */ /* 0x000fe40000000f00 */
[----:B------:R-:W-:Y:S02]  /*1db0*/  @P2 R2UR.BROADCAST UR8, R3 ;  /* 0x00000000030822ca */ /* 0x000fe400008e0000 */
[----:B------:R-:W-:-:S11]  /*1dc0*/  @P2 LOP3.LUT R11, R5, 0xffff, RZ, 0xc0, !PT ;  /* 0x0000ffff050b2812 */ /* 0x000fd600078ec0ff */
[----:B------:R-:W-:Y:S01]  /*1dd0*/  @UP0 UMOV UR36, UR8 ;  /* 0x0000000800240c82 */ /* 0x000fe20008000000 */
[----:B-1----:R-:W-:Y:S05]  /*1de0*/  @!P0 BRA `(.L_x_33) ;  /* 0x0000000000b88947 */ /* 0x002fea0003800000 */
[----:B------:R-:W4:Y:S01]  /*1df0*/  LDC.64 R4, c[0x0][0xb18] ;  /* 0x0002c600ff047b82 */ /* 0x000f220000000a00 */
[----:B------:R-:W-:-:S07]  /*1e00*/  ISETP.NE.AND P3, PT, R40, 0x1, PT ;  /* 0x000000012800780c */ /* 0x000fce0003f65270 */
[----:B------:R-:W1:Y:S08]  /*1e10*/  LDC.64 R6, c[0x0][0xb10] ;  /* 0x0002c400ff067b82 */ /* 0x000e700000000a00 */
[----:B------:R-:W2:Y:S08]  /*1e20*/  LDC R16, c[0x0][0xb20] ;  /* 0x0002c800ff107b82 */ /* 0x000eb00000000800 */
[----:B------:R-:W3:Y:S01]  /*1e30*/  LDC R18, c[0x0][0xb0c] ;  /* 0x0002c300ff127b82 */ /* 0x000ee20000000800 */
[----:B----4-:R-:W-:Y:S01]  /*1e40*/  IMAD.HI.U32 R17, R0, R5, RZ ;  /* 0x0000000500117227 */ /* 0x010fe200078e00ff */
[----:B------:R-:W-:-:S03]  /*1e50*/  ISETP.NE.AND P0, PT, R4, 0x1, PT ;  /* 0x000000010400780c */ /* 0x000fc60003f05270 */
[----:B------:R-:W-:-:S03]  /*1e60*/  IMAD.HI.U32 R5, R11, R5, RZ ;  /* 0x000000050b057227 */ /* 0x000fc600078e00ff */
[----:B------:R-:W4:Y:S01]  /*1e70*/  LDC.64 R2, c[0x0][0xb28] ;  /* 0x0002ca00ff027b82 */ /* 0x000f220000000a00 */
[----:B-1----:R-:W-:-:S04]  /*1e80*/  IMAD.HI.U32 R20, R9, R6, RZ ;  /* 0x0000000609147227 */ /* 0x002fc800078e00ff */
[----:B------:R-:W-:Y:S01]  /*1e90*/  IMAD.HI.U32 R22, R13, R6, RZ ;  /* 0x000000060d167227 */ /* 0x000fe200078e00ff */
[----:B------:R-:W-:Y:S02]  /*1ea0*/  SHF.R.U32.HI R20, RZ, R7, R20 ;  /* 0x00000007ff147219 */ /* 0x000fe40000011614 */
[-C--:B--2---:R-:W-:Y:S02]  /*1eb0*/  SHF.R.U32.HI R17, RZ, R16.reuse, R17 ;  /* 0x00000010ff117219 */ /* 0x084fe40000011611 */
[----:B------:R-:W-:Y:S02]  /*1ec0*/  SHF.R.U32.HI R16, RZ, R16, R5 ;  /* 0x00000010ff107219 */ /* 0x000fe40000011605 */
[----:B------:R-:W-:Y:S02]  /*1ed0*/  SEL R17, R0, R17, !P0 ;  /* 0x0000001100117207 */ /* 0x000fe40004000000 */
[----:B------:R-:W-:Y:S02]  /*1ee0*/  SHF.R.U32.HI R22, RZ, R7, R22 ;  /* 0x00000007ff167219 */ /* 0x000fe40000011616 */
[----:B---3--:R-:W-:-:S02]  /*1ef0*/  ISETP.NE.AND P1, PT, R18, 0x1, PT ;  /* 0x000000011200780c */ /* 0x008fc40003f25270 */
[----:B------:R-:W-:Y:S02]  /*1f00*/  SEL R5, R11, R16, !P0 ;  /* 0x000000100b057207 */ /* 0x000fe40004000000 */
[----:B------:R-:W-:Y:S02]  /*1f10*/  SEL R19, R9, R20, !P1 ;  /* 0x0000001409137207 */ /* 0x000fe40004800000 */
[----:B------:R-:W-:Y:S01]  /*1f20*/  SEL R7, R13, R22, !P1 ;  /* 0x000000160d077207 */ /* 0x000fe20004800000 */
[----:B----4-:R-:W-:-:S04]  /*1f30*/  IMAD.HI.U32 R20, R17, R2, RZ ;  /* 0x0000000211147227 */ /* 0x010fc800078e00ff */
[----:B------:R-:W-:Y:S01]  /*1f40*/  IMAD.HI.U32 R6, R19, R2, RZ ;  /* 0x0000000213067227 */ /* 0x000fe200078e00ff */
[----:B------:R-:W-:-:S04]  /*1f50*/  @P3 SHF.R.U32.HI R17, RZ, R3, R20 ;  /* 0x00000003ff113219 */ /* 0x000fc80000011614 */
        /* <DEDUP_REMOVED lines=8> */
[----:B------:R-:W-:-:S04]  /*1fe0*/  @!P0 IMAD.HI.U32 R16, R7, R2, RZ ;  /* 0x0000000207108227 */ /* 0x000fc800078e00ff */
[----:B------:R-:W-:Y:S01]  /*1ff0*/  IMAD.MOV R2, RZ, RZ, -R6 ;  /* 0x000000ffff027224 */ /* 0x000fe200078e0a06 */
[----:B------:R-:W-:-:S03]  /*2000*/  @!P0 SHF.R.U32.HI R16, RZ, R3, R16 ;  /* 0x00000003ff108219 */ /* 0x000fc60000011610 */
[----:B------:R-:W-:Y:S01]  /*2010*/  IMAD R2, R40, R2, R5 ;  /* 0x0000000228027224 */ /* 0x000fe200078e0205 */
[----:B------:R-:W-:Y:S02]  /*2020*/  @!P0 SEL R3, R7, R16, !P3 ;  /* 0x0000001007038207 */ /* 0x000fe40005800000 */
[----:B------:R-:W-:-:S03]  /*2030*/  IADD3 R16, PT, PT, -R5, RZ, RZ ;  /* 0x000000ff05107210 */ /* 0x000fc60007ffe1ff */
[--C-:B------:R-:W-:Y:S02]  /*2040*/  @!P0 IMAD.IADD R6, R6, 0x1, -R3.reuse ;  /* 0x0000000106068824 */ /* 0x100fe400078e0a03 */
[----:B------:R-:W-:Y:S01]  /*2050*/  @!P0 IMAD R3, R2, R19, R3 ;  /* 0x0000001302038224 */ /* 0x000fe200078e0203 */
[----:B------:R-:W-:Y:S01]  /*2060*/  IADD3 R2, PT, PT, -R7, RZ, RZ ;  /* 0x000000ff07027210 */ /* 0x000fe20007ffe1ff */
[----:B------:R-:W-:Y:S02]  /*2070*/  @!P0 IMAD R5, R40, R6, R7 ;  /* 0x0000000628058224 */ /* 0x000fe400078e0207 */
[----:B------:R-:W-:Y:S02]  /*2080*/  IMAD R11, R4, R16, R11 ;  /* 0x00000010040b7224 */ /* 0x000fe400078e020b */
[----:B------:R-:W-:Y:S02]  /*2090*/  @!P0 IMAD.MOV.U32 R7, RZ, RZ, R3 ;  /* 0x000000ffff078224 */ /* 0x000fe400078e0003 */
[----:B------:R-:W-:-:S02]  /*20a0*/  IMAD R2, R18, R2, R13 ;  /* 0x0000000212027224 */ /* 0x000fc400078e020d */
[----:B------:R-:W-:Y:S02]  /*20b0*/  IMAD R11, R5, R4, R11 ;  /* 0x00000004050b7224 */ /* 0x000fe400078e020b */
[----:B------:R-:W-:Y:S02]  /*20c0*/  IMAD R13, R7, R18, R2 ;  /* 0x00000012070d7224 */ /* 0x000fe400078e0202 */
.L_x_33:
[----:B------:R-:W1:Y:S02]  /*20d0*/  LDCU UR8, c[0x0][0xb30] ;  /* 0x00016600ff0877ac */ /* 0x000e640008000800 */
[----:B-1----:R-:W-:-:S09]  /*20e0*/  UISETP.NE.AND UP0, UPT, UR8, 0x1, UPT ;  /* 0x000000010800788c */ /* 0x002fd2000bf05270 */
[----:B------:R-:W-:Y:S05]  /*20f0*/  BRA.U UP0, `(.L_x_34) ;  /* 0x0000000100407547 */ /* 0x000fea000b800000 */
[----:B------:R-:W1:Y:S08]  /*2100*/  LDC.64 R4, c[0x0][0xb10] ;  /* 0x0002c400ff047b82 */ /* 0x000e700000000a00 */
[----:B------:R-:W2:Y:S08]  /*2110*/  LDC.64 R2, c[0x0][0xb18] ;  /* 0x0002c600ff027b82 */ /* 0x000eb00000000a00 */
[----:B------:R-:W3:Y:S08]  /*2120*/  LDC R6, c[0x0][0xb20] ;  /* 0x0002c800ff067b82 */ /* 0x000ef00000000800 */
[----:B------:R-:W4:Y:S01]  /*2130*/  LDC R16, c[0x0][0xb0c] ;  /* 0x0002c300ff107b82 */ /* 0x000f220000000800 */
[----:B-1----:R-:W-:-:S05]  /*2140*/  IMAD.HI.U32 R4, R13, R4, RZ ;  /* 0x000000040d047227 */ /* 0x002fca00078e00ff */
[----:B------:R-:W-:Y:S01]  /*2150*/  SHF.R.U32.HI R4, RZ, R5, R4 ;  /* 0x00000005ff047219 */ /* 0x000fe20000011604 */
[----:B--2---:R-:W-:Y:S01]  /*2160*/  IMAD.HI.U32 R3, R11, R3, RZ ;  /* 0x000000030b037227 */ /* 0x004fe200078e00ff */
[----:B------:R-:W-:-:S04]  /*2170*/  ISETP.NE.AND P0, PT, R2, 0x1, PT ;  /* 0x000000010200780c */ /* 0x000fc80003f05270 */
[----:B---3--:R-:W-:-:S04]  /*2180*/  SHF.R.U32.HI R6, RZ, R6, R3 ;  /* 0x00000006ff067219 */ /* 0x008fc80000011603 */
[----:B------:R-:W-:Y:S02]  /*2190*/  SEL R3, R11, R6, !P0 ;  /* 0x000000060b037207 */ /* 0x000fe40004000000 */
[----:B----4-:R-:W-:-:S04]  /*21a0*/  ISETP.NE.AND P1, PT, R16, 0x1, PT ;  /* 0x000000011000780c */ /* 0x010fc80003f25270 */
[----:B------:R-:W-:-:S05]  /*21b0*/  SEL R4, R13, R4, !P1 ;  /* 0x000000040d047207 */ /* 0x000fca0004800000 */
[----:B------:R-:W-:Y:S02]  /*21c0*/  IMAD.IADD R5, R3, 0x1, -R4 ;  /* 0x0000000103057824 */ /* 0x000fe400078e0a04 */
[----:B------:R-:W-:Y:S02]  /*21d0*/  IMAD.IADD R3, R4, 0x1, -R3 ;  /* 0x0000000104037824 */ /* 0x000fe400078e0a03 */
[----:B------:R-:W-:Y:S02]  /*21e0*/  IMAD R13, R5, R16, R13 ;  /* 0x00000010050d7224 */ /* 0x000fe400078e020d */
[----:B------:R-:W-:-:S07]  /*21f0*/  IMAD R11, R3, R2, R11 ;  /* 0x00000002030b7224 */ /* 0x000fce00078e020b */
.L_x_34:
[----:B------:R-:W-:Y:S01]  /*2200*/  VIADD R14, R14, 0x1 ;  /* 0x000000010e0e7836 */ /* 0x000fe20000000000 */
[----:B------:R-:W-:Y:S01]  /*2210*/  PLOP3.LUT P1, PT, PT, PT, PT, 0x80, 0x8 ;  /* 0x000000000008781c */ /* 0x000fe20003f2f070 */
[----:B------:R-:W-:Y:S02]  /*2220*/  IMAD.IADD R21, R13, 0x1, R96 ;  /* 0x000000010d157824 */ /* 0x000fe400078e0260 */
[----:B------:R-:W-:Y:S01]  /*2230*/  IMAD.IADD R20, R11, 0x1, R94 ;  /* 0x000000010b147824 */ /* 0x000fe200078e025e */
[----:B------:R-:W-:-:S04]  /*2240*/  ISETP.NE.AND P0, PT, R14, 0x2, PT ;  /* 0x000000020e00780c */ /* 0x000fc80003f05270 */
[----:B------:R-:W-:Y:S02]  /*2250*/  SEL R3, RZ, 0x1, P0 ;  /* 0x00000001ff037807 */ /* 0x000fe40000000000 */
[----:B------:R-:W-:Y:S02]  /*2260*/  SEL R14, R14, RZ, P0 ;  /* 0x000000ff0e0e7207 */ /* 0x000fe40000000000 */
[----:B------:R-:W-:Y:S01]  /*2270*/  LOP3.LUT R12, R12, R3, RZ, 0x3c, !PT ;  /* 0x000000030c0c7212 */ /* 0x000fe200078e3cff */
[----:B------:R-:W-:Y:S06]  /*2280*/  @P2 BRA `(.L_x_35) ;  /* 0xfffffff000982947 */ /* 0x000fec000383ffff */
[----:B------:R-:W-:Y:S01]  /*2290*/  UIADD3 UR4, UPT, UPT, UR4, 0x18, URZ ;  /* 0x0000001804047890 */ /* 0x000fe2000fffe0ff */
[----:B------:R-:W-:-:S03]  /*22a0*/  SHF.L.U32 R3, R15, 0x1f, RZ ;  /* 0x0000001f0f037819 */ /* 0x000fc600000006ff */
[----:B------:R-:W-:-:S09]  /*22b0*/  ULEA UR5, UR6, UR4, 0x3 ;  /* 0x0000000406057291 */ /* 0x000fd2000f8e18ff */
[----:B------:R-:W1:Y:S02]  /*22c0*/  SYNCS.PHASECHK.TRANS64.TRYWAIT P0, [UR5], R3 ;  /* 0x00000003ff0075a7 */ /* 0x000e640008001105 */
[----:B-1----:R-:W-:Y:S05]  /*22d0*/  @!P0 BRA `(.L_x_36) ;  /* 0x0000004c00888947 */ /* 0x002fea0003800000 */
.L_x_109:
[----:B------:R-:W-:-:S04]  /*22e0*/  UIADD3 UR6, UPT, UPT, UR6, 0x1, URZ ;  /* 0x0000000106067890 */ /* 0x000fc8000fffe0ff */
[----:B------:R-:W-:-:S04]  /*22f0*/  UISETP.NE.AND UP0, UPT, UR6, 0x3, UPT ;  /* 0x000000030600788c */ /* 0x000fc8000bf05270 */
[----:B------:R-:W-:Y:S02]  /*2300*/  USEL UR7, URZ, 0x1, UP0 ;  /* 0x00000001ff077887 */ /* 0x000fe40008000000 */
[----:B------:R-:W-:-:S04]  /*2310*/  USEL UR6, UR6, URZ, UP0 ;  /* 0x000000ff06067287 */ /* 0x000fc80008000000 */
[----:B------:R-:W-:Y:S01]  /*2320*/  ULEA UR5, UR6, UR4, 0x3 ;  /* 0x0000000406057291 */ /* 0x000fe2000f8e18ff */
[----:B------:R-:W-:-:S04]  /*2330*/  LOP3.LUT R15, R15, UR7, RZ, 0x3c, !PT ;  /* 0x000000070f0f7c12 */ /* 0x000fc8000f8e3cff */
[----:B-1----:R-:W-:-:S04]  /*2340*/  SHF.L.U32 R3, R15, 0x1f, RZ ;  /* 0x0000001f0f037819 */ /* 0x002fc800000006ff */
[----:B------:R-:W1:Y:S02]  /*2350*/  SYNCS.PHASECHK.TRANS64.TRYWAIT P0, [UR5], R3 ;  /* 0x00000003ff0075a7 */ /* 0x000e640008001105 */
[----:B-1----:R-:W-:Y:S05]  /*2360*/  @!P0 BRA `(.L_x_37) ;  /* 0x0000004c007c8947 */ /* 0x002fea0003800000 */
.L_x_111:
[----:B------:R-:W-:-:S04]  /*2370*/  UIADD3 UR6, UPT, UPT, UR6, 0x1, URZ ;  /* 0x0000000106067890 */ /* 0x000fc8000fffe0ff */
[----:B------:R-:W-:-:S04]  /*2380*/  UISETP.NE.AND UP0, UPT, UR6, 0x3, UPT ;  /* 0x000000030600788c */ /* 0x000fc8000bf05270 */
[----:B------:R-:W-:Y:S02]  /*2390*/  USEL UR5, URZ, 0x1, UP0 ;  /* 0x00000001ff057887 */ /* 0x000fe40008000000 */
[----:B------:R-:W-:-:S04]  /*23a0*/  USEL UR6, UR6, URZ, UP0 ;  /* 0x000000ff06067287 */ /* 0x000fc80008000000 */
[----:B------:R-:W-:Y:S01]  /*23b0*/  ULEA UR6, UR6, UR4, 0x3 ;  /* 0x0000000406067291 */ /* 0x000fe2000f8e18ff */
[----:B-1----:R-:W-:-:S04]  /*23c0*/  LOP3.LUT R3, R15, UR5, RZ, 0x3c, !PT ;  /* 0x000000050f037c12 */ /* 0x002fc8000f8e3cff */
[----:B------:R-:W-:Y:S01]  /*23d0*/  SHF.L.U32 R3, R3, 0x1f, RZ ;  /* 0x0000001f03037819 */ /* 0x000fe200000006ff */
[----:B----4-:R-:W-:-:S07]  /*23e0*/  IMAD.U32 R0, RZ, RZ, UR6 ;  /* 0x00000006ff007e24 */ /* 0x010fce000f8e00ff */
.L_x_38:
[----:B-1----:R1:W2:Y:S02]  /*23f0*/  SYNCS.PHASECHK.TRANS64.TRYWAIT P0, [R0+URZ], R3 ;  /* 0x00000003000075a7 */ /* 0x0022a400080011ff */
[----:B--2---:R-:W-:Y:S05]  /*2400*/  @!P0 NANOSLEEP.SYNCS 0x989680 ;  /* 0x009896800000895d */ /* 0x004fea0003900000 */
[----:B------:R-:W2:Y:S02]  /*2410*/  @!P0 SYNCS.PHASECHK.TRANS64 P0, [R0+URZ], R3 ;  /* 0x00000003000085a7 */ /* 0x000ea400080010ff */
[----:B--2---:R-:W-:Y:S05]  /*2420*/  @P0 EXIT ;  /* 0x000000000000094d */ /* 0x004fea0003800000 */
[----:B------:R-:W-:Y:S05]  /*2430*/  BRA `(.L_x_38) ;  /* 0xfffffffc00ec7947 */ /* 0x000fea000383ffff */
.L_x_17:
[----:B------:R-:W-:-:S04]  /*2440*/  UISETP.NE.AND UP1, UPT, UR37, URZ, UPT ;  /* 0x000000ff2500728c */ /* 0x000fc8000bf25270 */
[----:B------:R-:W-:-:S09]  /*2450*/  UISETP.NE.OR UP1, UPT, UR8, 0x1, UP1 ;  /* 0x000000010800788c */ /* 0x000fd20008f25670 */
[----:B------:R-:W-:Y:S05]  /*2460*/  BRA.U UP1, `(.L_x_39) ;  /* 0x0000000501487547 */ /* 0x000fea000b800000 */
[----:B------:R-:W-:Y:S01]  /*2470*/  ISETP.NE.AND P2, PT, R2, RZ, PT ;  /* 0x000000ff0200720c */ /* 0x000fe20003f45270 */
[----:B------:R-:W-:Y:S01]  /*2480*/  IMAD.MOV.U32 R12, RZ, RZ, 0x1 ;  /* 0x00000001ff0c7424 */ /* 0x000fe200078e00ff */
[----:B------:R-:W-:Y:S02]  /*2490*/  CS2R R10, SRZ ;  /* 0x00000000000a7805 */ /* 0x000fe4000001ff00 */
[----:B------:R-:W-:Y:S01]  /*24a0*/  CS2R R8, SRZ ;  /* 0x0000000000087805 */ /* 0x000fe2000001ff00 */
[----:B------:R-:W-:Y:S01]  /*24b0*/  UMOV UR4, 0x400 ;  /* 0x0000040000047882 */ /* 0x000fe20000000000 */
[----:B------:R-:W-:Y:S01]  /*24c0*/  UMOV UR6, URZ ;  /* 0x000000ff00067c82 */ /* 0x000fe20008000000 */
[----:B------:R-:W-:-:S12]  /*24d0*/  ULEA UR37, UR37, UR4, 0x18 ;  /* 0x0000000425257291 */ /* 0x000fd8000f8ec0ff */
.L_x_43:
[----:B------:R-:W-:Y:S02]  /*24e0*/  LEA R0, R8, UR37, 0x3 ;  /* 0x0000002508007c11 */ /* 0x000fe4000f8e18ff */
[----:B------:R-:W-:-:S03]  /*24f0*/  SHF.L.U32 R5, R9, 0x1f, RZ ;  /* 0x0000001f09057819 */ /* 0x000fc600000006ff */
[----:B------:R-:W-:Y:S01]  /*2500*/  VIADD R4, R0, 0xd0 ;  /* 0x000000d000047836 */ /* 0x000fe20000000000 */
[----:B------:R-:W1:Y:S02]  /*2510*/  SYNCS.PHASECHK.TRANS64.TRYWAIT P0, [R0+URZ+0xc0], R5 ;  /* 0x0000c005000075a7 */ /* 0x000e6400080011ff */
[----:B-1----:R-:W-:Y:S05]  /*2520*/  @!P0 BRA `(.L_x_40) ;  /* 0x0000004c00248947 */ /* 0x002fea0003800000 */
.L_x_112:
[----:B------:R-:W-:Y:S01]  /*2530*/  ULEA UR5, UR6, UR37, 0x3 ;  /* 0x0000002506057291 */ /* 0x000fe2000f8e18ff */
[----:B------:R-:W-:Y:S02]  /*2540*/  PRMT R4, RZ, 0x654, R4 ;  /* 0x00000654ff047816 */ /* 0x000fe40000000004 */
[----:B-1----:R-:W-:Y:S01]  /*2550*/  SHF.L.U32 R5, R12, 0x1f, RZ ;  /* 0x0000001f0c057819 */ /* 0x002fe200000006ff */
[----:B------:R-:W-:Y:S01]  /*2560*/  UIADD3 UR4, UPT, UPT, UR5, 0x60, URZ ;  /* 0x0000006005047890 */ /* 0x000fe2000fffe0ff */
[----:B------:R1:W-:Y:S05]  /*2570*/  SYNCS.ARRIVE.TRANS64.RED.A1T0 RZ, [R4+URZ], RZ ;  /* 0x000000ff04ff79a7 */ /* 0x0003ea00081004ff */
[----:B------:R-:W-:Y:S01]  /*2580*/  IMAD.U32 R7, RZ, RZ, UR4 ;  /* 0x00000004ff077e24 */ /* 0x000fe2000f8e00ff */
[----:B------:R-:W2:Y:S04]  /*2590*/  SYNCS.PHASECHK.TRANS64.TRYWAIT P0, [UR5+0x70], R5 ;  /* 0x00007005ff0075a7 */ /* 0x000ea80008001105 */
[----:B------:R-:W-:Y:S01]  /*25a0*/  PRMT R6, R2, 0x654, R7 ;  /* 0x0000065402067816 */ /* 0x000fe20000000007 */
[----:B-1----:R-:W-:Y:S01]  /*25b0*/  @!P2 IMAD.MOV.U32 R4, RZ, RZ, 0x10 ;  /* 0x00000010ff04a424 */ /* 0x002fe200078e00ff */
[----:B--2---:R-:W-:Y:S06]  /*25c0*/  @!P0 BRA `(.L_x_41) ;  /* 0x0000004c00108947 */ /* 0x004fec0003800000 */
.L_x_114:
[----:B------:R-:W-:Y:S01]  /*25d0*/  ULEA UR4, UR6, UR37, 0x4 ;  /* 0x0000002506047291 */ /* 0x000fe2000f8e20ff */
[----:B------:R-:W-:Y:S01]  /*25e0*/  SEL R3, R6, R3, !P2 ;  /* 0x0000000306037207 */ /* 0x000fe20005000000 */
[----:B------:R-:W-:Y:S01]  /*25f0*/  UIADD3 UR5, UPT, UPT, UR5, 0x60, URZ ;  /* 0x0000006005057890 */ /* 0x000fe2000fffe0ff */
[----:B-1----:R-:W-:Y:S01]  /*2600*/  LEA R0, R11, UR37, 0x3 ;  /* 0x000000250b007c11 */ /* 0x002fe2000f8e18ff */
[----:B------:R-:W-:Y:S01]  /*2610*/  UIADD3 UR4, UPT, UPT, UR4, 0xf0, URZ ;  /* 0x000000f004047890 */ /* 0x000fe2000fffe0ff */
[----:B------:R-:W-:Y:S01]  /*2620*/  SHF.L.U32 R5, R10, 0x1f, RZ ;  /* 0x0000001f0a057819 */ /* 0x000fe200000006ff */
[----:B------:R1:W-:Y:S01]  /*2630*/  @!P2 SYNCS.ARRIVE.TRANS64.RED RZ, [R3+URZ], R4 ;  /* 0x0000000403ffa9a7 */ /* 0x0003e200080004ff */
[----:B------:R-:W-:Y:S01]  /*2640*/  UIADD3 UR6, UPT, UPT, UR6, 0x1, URZ ;  /* 0x0000000106067890 */ /* 0x000fe2000fffe0ff */
[----:B------:R-:W-:-:S03]  /*2650*/  VIADD R8, R8, 0x1 ;  /* 0x0000000108087836 */ /* 0x000fc60000000000 */
[----:B------:R-:W-:Y:S02]  /*2660*/  UISETP.NE.AND UP0, UPT, UR6, 0x2, UPT ;  /* 0x000000020600788c */ /* 0x000fe4000bf05270 */
[----:B------:R-:W-:Y:S06]  /*2670*/  UGETNEXTWORKID.BROADCAST [UR4], [UR5] ;  /* 0x00000000040073ca */ /* 0x000fec0008000100 */
[----:B------:R-:W-:Y:S01]  /*2680*/  USEL UR4, URZ, 0x1, UP0 ;  /* 0x00000001ff047887 */ /* 0x000fe20008000000 */
[----:B------:R-:W-:Y:S01]  /*2690*/  ISETP.NE.AND P0, PT, R8, 0x2, PT ;  /* 0x000000020800780c */ /* 0x000fe20003f05270 */
[----:B------:R-:W-:Y:S01]  /*26a0*/  USEL UR6, UR6, URZ, UP0 ;  /* 0x000000ff06067287 */ /* 0x000fe20008000000 */
[----:B------:R-:W2:Y:S03]  /*26b0*/  SYNCS.PHASECHK.TRANS64.TRYWAIT P1, [R0+URZ+0x60], R5 ;  /* 0x00006005000075a7 */ /* 0x000ea600080211ff */
[----:B------:R-:W-:Y:S01]  /*26c0*/  LOP3.LUT R12, R12, UR4, RZ, 0x3c, !PT ;  /* 0x000000040c0c7c12 */ /* 0x000fe2000f8e3cff */
[----:B-12---:R-:W-:Y:S07]  /*26d0*/  @!P1 BRA `(.L_x_42) ;  /* 0x0000004800e49947 */ /* 0x006fee0003800000 */
.L_x_115:
[C---:B------:R-:W-:Y:S01]  /*26e0*/  LEA R4, R11.reuse, UR37, 0x4 ;  /* 0x000000250b047c11 */ /* 0x040fe2000f8e20ff */
[----:B-1----:R-:W-:Y:S01]  /*26f0*/  VIADD R0, R0, 0x70 ;  /* 0x0000007000007836 */ /* 0x002fe20000000000 */
[----:B------:R-:W-:Y:S01]  /*2700*/  SEL R8, R8, RZ, P0 ;  /* 0x000000ff08087207 */ /* 0x000fe20000000000 */
[----:B------:R-:W-:-:S03]  /*2710*/  VIADD R11, R11, 0x1 ;  /* 0x000000010b0b7836 */ /* 0x000fc60000000000 */
[----:B------:R-:W1:Y:S01]  /*2720*/  LDS.128 R4, [R4+0xf0] ;  /* 0x0000f00004047984 */ /* 0x000e620000000c00 */
[----:B------:R-:W-:Y:S02]  /*2730*/  PRMT R0, RZ, 0x654, R0 ;  /* 0x00000654ff007816 */ /* 0x000fe40000000000 */
[C---:B------:R-:W-:Y:S01]  /*2740*/  ISETP.NE.AND P1, PT, R11.reuse, 0x2, PT ;  /* 0x000000020b00780c */ /* 0x040fe20003f25270 */
[----:B------:R-:W-:Y:S01]  /*2750*/  @!PT LDS RZ, [RZ] ;  /* 0x00000000fffff984 */ /* 0x000fe20000000800 */
[----:B------:R-:W-:Y:S01]  /*2760*/  @!PT LDS RZ, [RZ] ;  /* 0x00000000fffff984 */ /* 0x000fe20000000800 */
[----:B------:R-:W-:Y:S01]  /*2770*/  @!PT LDS RZ, [RZ] ;  /* 0x00000000fffff984 */ /* 0x000fe20000000800 */
[----:B------:R-:W-:Y:S01]  /*2780*/  @!PT LDS RZ, [RZ] ;  /* 0x00000000fffff984 */ /* 0x000fe20000000800 */
[----:B------:R2:W-:Y:S06]  /*2790*/  MEMBAR.ALL.CTA ;  /* 0x0000000000007992 */ /* 0x0005ec0000008000 */
[----:B--2---:R-:W2:Y:S01]  /*27a0*/  FENCE.VIEW.ASYNC.S ;  /* 0x00000000000073c6 */ /* 0x004ea20000000000 */
[----:B------:R-:W-:Y:S01]  /*27b0*/  SEL R11, R11, RZ, P1 ;  /* 0x000000ff0b0b7207 */ /* 0x000fe20000800000 */
[----:B--2---:R2:W-:Y:S01]  /*27c0*/  SYNCS.ARRIVE.TRANS64.RED.A1T0 RZ, [R0+URZ], RZ ;  /* 0x000000ff00ff79a7 */ /* 0x0045e200081004ff */
[----:B-1----:R-:W-:-:S02]  /*27d0*/  LOP3.LUT P3, RZ, R6, 0x1, RZ, 0xc0, !PT ;  /* 0x0000000106ff7812 */ /* 0x002fc4000786c0ff */
[----:B------:R-:W-:-:S04]  /*27e0*/  SEL R5, RZ, 0x1, P1 ;  /* 0x00000001ff057807 */ /* 0x000fc80000800000 */
[----:B------:R-:W-:Y:S02]  /*27f0*/  LOP3.LUT R10, R10, R5, RZ, 0x3c, !PT ;  /* 0x000000050a0a7212 */ /* 0x000fe400078e3cff */
[----:B--2---:R-:W-:-:S04]  /*2800*/  SEL R0, RZ, 0x1, P0 ;  /* 0x00000001ff007807 */ /* 0x004fc80000000000 */
[----:B------:R-:W-:Y:S01]  /*2810*/  LOP3.LUT R9, R9, R0, RZ, 0x3c, !PT ;  /* 0x0000000009097212 */ /* 0x000fe200078e3cff */
[----:B------:R-:W-:Y:S06]  /*2820*/  @P3 BRA `(.L_x_43) ;  /* 0xfffffffc002c3947 */ /* 0x000fec000383ffff */
[----:B------:R-:W-:Y:S01]  /*2830*/  ULEA UR5, UR6, UR37, 0x3 ;  /* 0x0000002506057291 */ /* 0x000fe2000f8e18ff */
[----:B------:R-:W-:-:S08]  /*2840*/  SHF.L.U32 R3, R12, 0x1f, RZ ;  /* 0x0000001f0c037819 */ /* 0x000fd000000006ff */
[----:B------:R-:W1:Y:S02]  /*2850*/  SYNCS.PHASECHK.TRANS64 P0, [UR5+0x70], R3 ;  /* 0x00007003ff0075a7 */ /* 0x000e640008001005 */
[----:B-1----:R-:W-:Y:S05]  /*2860*/  @P0 BRA `(.L_x_44) ;  /* 0x0000000000080947 */ /* 0x002fea0003800000 */
[----:B------:R-:W1:Y:S02]  /*2870*/  SYNCS.PHASECHK.TRANS64.TRYWAIT P0, [UR5+0x70], R3 ;  /* 0x00007003ff0075a7 */ /* 0x000e640008001105 */
[----:B-1----:R-:W-:Y:S05]  /*2880*/  @!P0 BRA `(.L_x_45) ;  /* 0x00000048008c8947 */ /* 0x002fea0003800000 */
.L_x_44:
[----:B------:R-:W-:-:S04]  /*2890*/  UIADD3 UR4, UPT, UPT, UR6, 0x1, URZ ;  /* 0x0000000106047890 */ /* 0x000fc8000fffe0ff */
[----:B------:R-:W-:-:S04]  /*28a0*/  UISETP.NE.AND UP0, UPT, UR4, 0x2, UPT ;  /* 0x000000020400788c */ /* 0x000fc8000bf05270 */
[----:B------:R-:W-:Y:S02]  /*28b0*/  USEL UR7, URZ, 0x1, UP0 ;  /* 0x00000001ff077887 */ /* 0x000fe40008000000 */
[----:B------:R-:W-:-:S04]  /*28c0*/  USEL UR4, UR4, URZ, UP0 ;  /* 0x000000ff04047287 */ /* 0x000fc80008000000 */
[----:B------:R-:W-:Y:S01]  /*28d0*/  ULEA UR4, UR4, UR37, 0x3 ;  /* 0x0000002504047291 */ /* 0x000fe2000f8e18ff */
[----:B-1----:R-:W-:-:S04]  /*28e0*/  LOP3.LUT R3, R12, UR7, RZ, 0x3c, !PT ;  /* 0x000000070c037c12 */ /* 0x002fc8000f8e3cff */
[----:B------:R-:W-:-:S04]  /*28f0*/  SHF.L.U32 R0, R3, 0x1f, RZ ;  /* 0x0000001f03007819 */ /* 0x000fc800000006ff */
[----:B------:R-:W1:Y:S02]  /*2900*/  SYNCS.PHASECHK.TRANS64 P0, [UR4+0x70], R0 ;  /* 0x00007000ff0075a7 */ /* 0x000e640008001004 */
[----:B-1----:R-:W-:Y:S05]  /*2910*/  @P0 EXIT ;  /* 0x000000000000094d */ /* 0x002fea0003800000 */
[----:B------:R-:W-:Y:S02]  /*2920*/  SHF.L.U32 R3, R3, 0x1f, RZ ;  /* 0x0000001f03037819 */ /* 0x000fe400000006ff */
[----:B------:R-:W-:-:S07]  /*2930*/  MOV R0, UR4 ;  /* 0x0000000400007c02 */ /* 0x000fce0008000f00 */
.L_x_46:
[----:B-1----:R1:W2:Y:S02]  /*2940*/  SYNCS.PHASECHK.TRANS64.TRYWAIT P0, [R0+URZ+0x70], R3 ;  /* 0x00007003000075a7 */ /* 0x0022a400080011ff */
[----:B--2---:R-:W-:Y:S05]  /*2950*/  @!P0 NANOSLEEP.SYNCS 0x989680 ;  /* 0x009896800000895d */ /* 0x004fea0003900000 */
[----:B------:R-:W2:Y:S02]  /*2960*/  @!P0 SYNCS.PHASECHK.TRANS64 P0, [R0+URZ+0x70], R3 ;  /* 0x00007003000085a7 */ /* 0x000ea400080010ff */
[----:B--2---:R-:W-:Y:S05]  /*2970*/  @P0 EXIT ;  /* 0x000000000000094d */ /* 0x004fea0003800000 */
[----:B------:R-:W-:Y:S05]  /*2980*/  BRA `(.L_x_46) ;  /* 0xfffffffc00ec7947 */ /* 0x000fea000383ffff */
.L_x_39:
[----:B------:R-:W-:-:S09]  /*2990*/  UISETP.NE.AND UP1, UPT, UR8, URZ, UPT ;  /* 0x000000ff0800728c */ /* 0x000fd2000bf25270 */
[----:B------:R-:W-:Y:S05]  /*29a0*/  BRA.U UP1, `(.L_x_47) ;  /* 0x0000000d01787547 */ /* 0x000fea000b800000 */
[----:B------:R-:W-:Y:S01]  /*29b0*/  UMOV UR4, 0x40 ;  /* 0x0000004000047882 */ /* 0x000fe20000000000 */
[----:B------:R-:W-:Y:S01]  /*29c0*/  NOP ;  /* 0x0000000000007918 */ /* 0x000fe20000000000 */
[----:B------:R-:W-:Y:S01]  /*29d0*/  ULEA UR4, UR37, UR4, 0x18 ;  /* 0x0000000425047291 */ /* 0x000fe2000f8ec0ff */
[----:B------:R-:W-:Y:S02]  /*29e0*/  UMOV UR5, 0x400 ;  /* 0x0000040000057882 */ /* 0x000fe40000000000 */
[----:B------:R-:W-:-:S06]  /*29f0*/  ULEA UR37, UR37, UR5, 0x18 ;  /* 0x0000000525257291 */ /* 0x000fcc000f8ec0ff */
[----:B------:R-:W1:Y:S02]  /*2a00*/  LDS.U8 R0, [UR4+0x1c] ;  /* 0x00001c04ff007984 */ /* 0x000e640008000000 */
[----:B-1----:R-:W-:-:S13]  /*2a10*/  ISETP.NE.AND P0, PT, R0, RZ, PT ;  /* 0x000000ff0000720c */ /* 0x002fda0003f05270 */
[----:B------:R-:W-:Y:S05]  /*2a20*/  @P0 BRA `(.L_x_48) ;  /* 0x0000000000580947 */ /* 0x000fea0003800000 */
[----:B------:R-:W-:-:S13]  /*2a30*/  ELECT P0, URZ, PT ;  /* 0x0000000000ff782f */ /* 0x000fda0003800000 */
[----:B------:R-:W-:Y:S05]  /*2a40*/  @!P0 BRA `(.L_x_49) ;  /* 0x0000000000608947 */ /* 0x000fea0003800000 */
[----:B------:R-:W-:Y:S01]  /*2a50*/  UMOV UR5, 0x10 ;  /* 0x0000001000057882 */ /* 0x000fe20000000000 */
[----:B------:R-:W-:Y:S01]  /*2a60*/  HFMA2 R0, -RZ, RZ, 0, 5.9604644775390625e-08 ;  /* 0x00000001ff007431 */ /* 0x000fe200000001ff */
[----:B------:R-:W-:-:S03]  /*2a70*/  MOV R2, 0xffff ;  /* 0x0000ffff00027802 */ /* 0x000fc60000000f00 */
[----:B------:R-:W-:Y:S04]  /*2a80*/  DEPBAR.LE SB1, 0x36 ;  /* 0x00009d800000791a */ /* 0x000fe80000000000 */
[----:B------:R-:W1:Y:S02]  /*2a90*/  UTCATOMSWS.FIND_AND_SET.ALIGN UP0, UR5, UR5 ;  /* 0x00000005000575e3 */ /* 0x000e640008000800 */
[----:B-1----:R-:W-:Y:S01]  /*2aa0*/  MOV R3, UR5 ;  /* 0x0000000500037c02 */ /* 0x002fe20008000f00 */
[----:B------:R-:W-:Y:S06]  /*2ab0*/  BRA.U UP0, `(.L_x_50) ;  /* 0x0000000100187547 */ /* 0x000fec000b800000 */
.L_x_51:
[----:B------:R-:W-:Y:S05]  /*2ac0*/  NANOSLEEP 0x64 ;  /* 0x000000640000795d */ /* 0x000fea0003800000 */
[----:B------:R-:W-:-:S05]  /*2ad0*/  UMOV UR5, 0x10 ;  /* 0x0000001000057882 */ /* 0x000fca0000000000 */
[----:B------:R-:W-:Y:S04]  /*2ae0*/  DEPBAR.LE SB1, 0x36 ;  /* 0x00009d800000791a */ /* 0x000fe80000000000 */
[----:B------:R-:W1:Y:S02]  /*2af0*/  UTCATOMSWS.FIND_AND_SET.ALIGN UP0, UR5, UR5 ;  /* 0x00000005000575e3 */ /* 0x000e640008000800 */
[----:B-1----:R-:W-:Y:S01]  /*2b00*/  MOV R3, UR5 ;  /* 0x0000000500037c02 */ /* 0x002fe20008000f00 */
[----:B------:R-:W-:Y:S05]  /*2b10*/  BRA.U !UP0, `(.L_x_51) ;  /* 0xfffffffd08e87547 */ /* 0x000fea000b83ffff */
.L_x_50:
[-C--:B------:R-:W-:Y:S02]  /*2b20*/  SHF.L.U32 R2, R2, R3.reuse, RZ ;  /* 0x0000000302027219 */ /* 0x080fe400000006ff */
[----:B------:R-:W-:Y:S01]  /*2b30*/  SHF.L.U32 R0, R0, R3, RZ ;  /* 0x0000000300007219 */ /* 0x000fe200000006ff */
[----:B------:R-:W-:Y:S02]  /*2b40*/  IMAD.SHL.U32 R3, R3, 0x20, RZ ;  /* 0x0000002003037824 */ /* 0x000fe400078e00ff */
[----:B------:R1:W-:Y:S04]  /*2b50*/  ATOMS.OR RZ, [UR4+0x14], R2 ;  /* 0x00001402ffff798c */ /* 0x0003e8000b000004 */
[----:B------:R1:W-:Y:S04]  /*2b60*/  ATOMS.OR RZ, [UR4+0x18], R0 ;  /* 0x00001800ffff798c */ /* 0x0003e8000b000004 */
[----:B------:R1:W-:Y:S01]  /*2b70*/  STS [UR37+0x110], R3 ;  /* 0x00011003ff007988 */ /* 0x0003e20008000825 */
[----:B------:R-:W-:Y:S05]  /*2b80*/  BRA `(.L_x_49) ;  /* 0x0000000000107947 */ /* 0x000fea0003800000 */
.L_x_48:
[----:B------:R-:W-:Y:S02]  /*2b90*/  MOV R0, 0xffffffff ;  /* 0xffffffff00007802 */ /* 0x000fe40000000f00 */
[----:B------:R-:W-:-:S03]  /*2ba0*/  MOV R2, 0x2bd0 ;  /* 0x00002bd000027802 */ /* 0x000fc60000000f00 */
[----:B------:R1:W-:Y:S04]  /*2bb0*/  STS [UR37+0x110], R0 ;  /* 0x00011000ff007988 */ /* 0x0003e80008000825 */
[----:B-1-3-5:R-:W-:Y:S05]  /*2bc0*/  CALL.REL.NOINC `($__internal_1_$__cuda_sm10x_tcgen05_guardrail_trap_phase_invalid_during_alloc) ;  /* 0x0000004c00487944 */ /* 0x02afea0003c00000 */
.L_x_49:
[----:B------:R-:W-:Y:S05]  /*2bd0*/  WARPSYNC.ALL ;  /* 0x0000000000007948 */ /* 0x000fea0003800000 */
[----:B------:R-:W2:Y:S01]  /*2be0*/  S2UR UR6, SR_CgaCtaId ;  /* 0x00000000000679c3 */ /* 0x000ea20000008800 */
[----:B------:R-:W-:Y:S01]  /*2bf0*/  UMOV UR4, 0x400 ;  /* 0x0000040000047882 */ /* 0x000fe20000000000 */
[----:B------:R-:W-:-:S06]  /*2c00*/  NOP ;  /* 0x0000000000007918 */ /* 0x000fcc0000000000 */
[----:B------:R-:W-:Y:S06]  /*2c10*/  BAR.ARV 0x6, 0xa0 ;  /* 0x0182800000007b1d */ /* 0x000fec0000002000 */
[----:B------:R-:W4:Y:S01]  /*2c20*/  LDCU UR7, c[0x0][0x38c] ;  /* 0x00007180ff0777ac */ /* 0x000f220008000800 */
[----:B------:R-:W-:Y:S01]  /*2c30*/  IMAD.MOV.U32 R11, RZ, RZ, 0x1 ;  /* 0x00000001ff0b7424 */ /* 0x000fe200078e00ff */
[----:B------:R-:W-:Y:S01]  /*2c40*/  CS2R R8, SRZ ;  /* 0x0000000000087805 */ /* 0x000fe2000001ff00 */
[----:B------:R-:W-:Y:S01]  /*2c50*/  IMAD.MOV.U32 R10, RZ, RZ, RZ ;  /* 0x000000ffff0a7224 */ /* 0x000fe200078e00ff */
[----:B------:R-:W-:Y:S01]  /*2c60*/  UMOV UR18, URZ ;  /* 0x000000ff00127c82 */ /* 0x000fe20008000000 */
[----:B------:R-:W-:Y:S01]  /*2c70*/  UMOV UR17, URZ ;  /* 0x000000ff00117c82 */ /* 0x000fe20008000000 */
[----:B------:R-:W-:Y:S01]  /*2c80*/  UMOV UR20, 0x0 ;  /* 0x0000000000147882 */ /* 0x000fe20000000000 */
[----:B------:R-:W-:Y:S01]  /*2c90*/  UMOV UR21, 0x4200490 ;  /* 0x0420049000157882 */ /* 0x000fe20000000000 */
[----:B--2---:R-:W-:Y:S01]  /*2ca0*/  ULEA UR6, UR6, UR4, 0x18 ;  /* 0x0000000406067291 */ /* 0x004fe2000f8ec0ff */
[----:B------:R-:W2:Y:S03]  /*2cb0*/  LDCU UR4, c[0x0][0x38c] ;  /* 0x00007180ff0477ac */ /* 0x000ea60008000800 */
[----:B------:R-:W-:-:S02]  /*2cc0*/  UIADD3 UR11, UPT, UPT, UR6, 0x4400, URZ ;  /* 0x00004400060b7890 */ /* 0x000fc4000fffe0ff */
[----:B----4-:R-:W-:-:S03]  /*2cd0*/  UIADD3 UR7, UPT, UPT, UR7, 0x1f, URZ ;  /* 0x0000001f07077890 */ /* 0x010fc6000fffe0ff */
[----:B-1----:R-:W1:Y:S01]  /*2ce0*/  LDS R0, [UR6+0x110] ;  /* 0x00011006ff007984 */ /* 0x002e620008000800 */
[----:B------:R-:W-:Y:S02]  /*2cf0*/  UIADD3 UR12, UPT, UPT, UR6, 0x5c00, URZ ;  /* 0x00005c00060c7890 */ /* 0x000fe4000fffe0ff */
[----:B------:R-:W-:Y:S02]  /*2d00*/  USHF.R.S32.HI UR5, URZ, 0x1f, UR7 ;  /* 0x0000001fff057899 */ /* 0x000fe40008011407 */
[----:B------:R-:W-:Y:S02]  /*2d10*/  USHF.R.U32.HI UR11, URZ, 0x4, UR11 ;  /* 0x00000004ff0b7899 */ /* 0x000fe4000801160b */
[----:B------:R-:W-:Y:S02]  /*2d20*/  ULEA.HI UR5, UR5, UR7, URZ, 0x5 ;  /* 0x0000000705057291 */ /* 0x000fe4000f8f28ff */
[----:B------:R-:W-:Y:S02]  /*2d30*/  USHF.R.U32.HI UR12, URZ, 0x4, UR12 ;  /* 0x00000004ff0c7899 */ /* 0x000fe4000801160c */
[----:B------:R-:W-:-:S02]  /*2d40*/  USHF.R.S32.HI UR5, URZ, 0x5, UR5 ;  /* 0x00000005ff057899 */ /* 0x000fc40008011405 */
[----:B------:R-:W-:Y:S02]  /*2d50*/  ULOP3.LUT UR11, UR11, 0x3fff, URZ, 0xc0, !UPT ;  /* 0x00003fff0b0b7892 */ /* 0x000fe4000f8ec0ff */
[----:B------:R-:W-:Y:S02]  /*2d60*/  UISETP.LT.AND UP0, UPT, UR5, 0x1, UPT ;  /* 0x000000010500788c */ /* 0x000fe4000bf01270 */
[----:B------:R-:W-:Y:S02]  /*2d70*/  ULOP3.LUT UR12, UR12, 0x3fff, URZ, 0xc0, !UPT ;  /* 0x00003fff0c0c7892 */ /* 0x000fe4000f8ec0ff */
[----:B------:R-:W-:Y:S02]  /*2d80*/  USEL UR10, UR5, 0x1, !UP0 ;  /* 0x00000001050a7887 */ /* 0x000fe4000c000000 */
[----:B------:R-:W-:Y:S02]  /*2d90*/  ULOP3.LUT UR11, UR11, 0x10000, URZ, 0xfc, !UPT ;  /* 0x000100000b0b7892 */ /* 0x000fe4000f8efcff */
[----:B------:R-:W-:-:S02]  /*2da0*/  ULOP3.LUT UR12, UR12, 0x10000, URZ, 0xfc, !UPT ;  /* 0x000100000c0c7892 */ /* 0x000fc4000f8efcff */
[----:B------:R-:W-:Y:S02]  /*2db0*/  UIADD3 UR10, UPT, UPT, -UR10, URZ, URZ ;  /* 0x000000ff0a0a7290 */ /* 0x000fe4000fffe1ff */
[----:B--2---:R-:W-:Y:S01]  /*2dc0*/  UISETP.GE.AND UP3, UPT, UR4, 0x1, UPT ;  /* 0x000000010400788c */ /* 0x004fe2000bf66270 */
[----:B-1----:R-:W-:-:S15]  /*2dd0*/  R2UR UR19, R0 ;  /* 0x00000000001372ca */ /* 0x002fde00000e0000 */
.L_x_58:
[----:B------:R-:W-:Y:S02]  /*2de0*/  LEA R0, R10, UR6, 0x3 ;  /* 0x000000060a007c11 */ /* 0x000fe4000f8e18ff */
[----:B------:R-:W-:Y:S02]  /*2df0*/  SHF.L.U32 R5, R9, 0x1f, RZ ;  /* 0x0000001f09057819 */ /* 0x000fe400000006ff */
[----:B------:R-:W-:Y:S01]  /*2e00*/  PLOP3.LUT P0, PT, PT, PT, UP3, 0x80, 0x8 ;  /* 0x000000000008781c */ /* 0x000fe20003f0f038 */
[----:B------:R-:W-:Y:S01]  /*2e10*/  VIADD R3, R0, 0x70 ;  /* 0x0000007000037836 */ /* 0x000fe20000000000 */
[----:B-1----:R-:W1:Y:S02]  /*2e20*/  SYNCS.PHASECHK.TRANS64.TRYWAIT P1, [R0+URZ+0x60], R5 ;  /* 0x00006005000075a7 */ /* 0x002e6400080211ff */
[----:B-1--4-:R-:W-:Y:S09]  /*2e30*/  @!P1 BRA `(.L_x_52) ;  /* 0x0000004400389947 */ /* 0x012ff20003800000 */
.L_x_117:
[----:B------:R-:W-:Y:S01]  /*2e40*/  LEA R4, R10, UR6, 0x4 ;  /* 0x000000060a047c11 */ /* 0x000fe2000f8e20ff */
[----:B------:R-:W-:Y:S01]  /*2e50*/  @UP3 ULEA UR4, UR17, UR6, 0x3 ;  /* 0x0000000611043291 */ /* 0x000fe2000f8e18ff */
[----:B------:R-:W-:Y:S01]  /*2e60*/  PLOP3.LUT P2, PT, PT, PT, PT, 0x80, 0x8 ;  /* 0x000000000008781c */ /* 0x000fe20003f4f070 */
[----:B------:R-:W-:Y:S01]  /*2e70*/  ULEA UR9, UR18, UR6, 0x3 ;  /* 0x0000000612097291 */ /* 0x000fe2000f8e18ff */
[----:B------:R-:W-:Y:S02]  /*2e80*/  PRMT R3, RZ, 0x654, R3 ;  /* 0x00000654ff037816 */ /* 0x000fe40000000003 */
[----:B-1----:R-:W1:Y:S01]  /*2e90*/  LDS.128 R4, [R4+0xf0] ;  /* 0x0000f00004047984 */ /* 0x002e620000000c00 */
[----:B------:R-:W-:Y:S02]  /*2ea0*/  @P0 SHF.L.U32 R2, R8, 0x1f, RZ ;  /* 0x0000001f08020819 */ /* 0x000fe400000006ff */
[----:B------:R-:W-:Y:S01]  /*2eb0*/  SHF.L.U32 R0, R11, 0x1f, RZ ;  /* 0x0000001f0b007819 */ /* 0x000fe200000006ff */
[----:B------:R-:W-:Y:S01]  /*2ec0*/  @!PT LDS RZ, [RZ] ;  /* 0x00000000fffff984 */ /* 0x000fe20000000800 */
[----:B------:R-:W-:Y:S01]  /*2ed0*/  @!PT LDS RZ, [RZ] ;  /* 0x00000000fffff984 */ /* 0x000fe20000000800 */
[----:B------:R-:W-:Y:S01]  /*2ee0*/  @!PT LDS RZ, [RZ] ;  /* 0x00000000fffff984 */ /* 0x000fe20000000800 */
[----:B------:R-:W-:Y:S01]  /*2ef0*/  @!PT LDS RZ, [RZ] ;  /* 0x00000000fffff984 */ /* 0x000fe20000000800 */
[----:B------:R2:W-:Y:S06]  /*2f00*/  MEMBAR.ALL.CTA ;  /* 0x0000000000007992 */ /* 0x0005ec0000008000 */
[----:B--2---:R-:W2:Y:S02]  /*2f10*/  FENCE.VIEW.ASYNC.S ;  /* 0x00000000000073c6 */ /* 0x004ea40000000000 */
[----:B--2---:R2:W-:Y:S01]  /*2f20*/  SYNCS.ARRIVE.TRANS64.RED.A1T0 RZ, [R3+URZ], RZ ;  /* 0x000000ff03ff79a7 */ /* 0x0045e200081004ff */
[----:B------:R2:W4:Y:S01]  /*2f30*/  @P0 SYNCS.PHASECHK.TRANS64.TRYWAIT P2, [UR4], R2 ;  /* 0x00000002ff0005a7 */ /* 0x0005220008041104 */
[----:B-1----:R-:W-:Y:S01]  /*2f40*/  LOP3.LUT P1, RZ, R6, 0x1, RZ, 0xc0, !PT ;  /* 0x0000000106ff7812 */ /* 0x002fe2000782c0ff */
[----:B------:R-:W1:Y:S02]  /*2f50*/  SYNCS.PHASECHK.TRANS64.TRYWAIT P0, [UR9+0xa0], R0 ;  /* 0x0000a000ff0075a7 */ /* 0x000e640008001109 */
[----:B-12-4-:R-:W-:Y:S10]  /*2f60*/  @!P0 BRA `(.L_x_53) ;  /* 0x0000004400008947 */ /* 0x016ff40003800000 */
.L_x_119:
[----:B------:R-:W-:Y:S01]  /*2f70*/  IADD3 R10, PT, PT, R10, 0x1, RZ ;  /* 0x000000010a0a7810 */ /* 0x000fe20007ffe0ff */
[----:B------:R-:W-:Y:S06]  /*2f80*/  BRA.U !UP3, `(.L_x_54) ;  /* 0x000000010ba07547 */ /* 0x000fec000b800000 */
[----:B------:R-:W-:Y:S02]  /*2f90*/  ULEA.HI UR8, UR18, UR18, URZ, 0x1 ;  /* 0x0000001212087291 */ /* 0x000fe4000f8f08ff */
[----:B------:R-:W-:Y:S02]  /*2fa0*/  UPLOP3.LUT UP4, UPT, UPT, UPT, UPT, 0x40, 0x4 ;  /* 0x000000000004789c */ /* 0x000fe40003f8e870 */
[----:B------:R-:W-:Y:S02]  /*2fb0*/  USHF.L.U32 UR4, UR8, 0x6, URZ ;  /* 0x0000000608047899 */ /* 0x000fe400080006ff */
[----:B------:R-:W-:Y:S02]  /*2fc0*/  ULOP3.LUT UR8, UR8, 0xffe, URZ, 0xc0, !UPT ;  /* 0x00000ffe08087892 */ /* 0x000fe4000f8ec0ff */
[----:B------:R-:W-:Y:S02]  /*2fd0*/  ULOP3.LUT UR4, UR4, 0xffffff80, URZ, 0xc0, !UPT ;  /* 0xffffff8004047892 */ /* 0x000fe4000f8ec0ff */
[----:B------:R-:W-:-:S02]  /*2fe0*/  UIADD3 UR8, UPT, UPT, -UR8, UR18, URZ ;  /* 0x0000001208087290 */ /* 0x000fc4000fffe1ff */
[----:B------:R-:W-:Y:S01]  /*2ff0*/  UIADD3 UR4, UPT, UPT, UR19, UR4, URZ ;  /* 0x0000000413047290 */ /* 0x000fe2000fffe0ff */
[----:B------:R-:W-:Y:S01]  /*3000*/  UMOV UR16, UR10 ;  /* 0x0000000a00107c82 */ /* 0x000fe20008000000 */
[----:B------:R-:W-:Y:S02]  /*3010*/  UMOV UR15, UR5 ;  /* 0x00000005000f7c82 */ /* 0x000fe40008000000 */
[----:B------:R-:W-:Y:S01]  /*3020*/  ULEA UR8, UR8, UR4, 0x14 ;  /* 0x0000000408087291 */ /* 0x000fe2000f8ea0ff */
[----:B------:R-:W-:-:S11]  /*3030*/  UMOV UR14, UR17 ;  /* 0x00000011000e7c82 */ /* 0x000fd60008000000 */
.L_x_57:
[----:B------:R-:W-:Y:S02]  /*3040*/  UIADD3 UR16, UPT, UPT, UR16, 0x1, URZ ;  /* 0x0000000110107890 */ /* 0x000fe4000fffe0ff */
[----:B--2---:R-:W-:Y:S02]  /*3050*/  ULEA UR7, UR14, UR6, 0x3 ;  /* 0x000000060e077291 */ /* 0x004fe4000f8e18ff */
[----:B------:R-:W-:Y:S01]  /*3060*/  UISETP.NE.AND UP0, UPT, UR16, URZ, UPT ;  /* 0x000000ff1000728c */ /* 0x000fe2000bf05270 */
[----:B----4-:R-:W-:Y:S10]  /*3070*/  @P2 BRA `(.L_x_55) ;  /* 0x00000000000c2947 */ /* 0x010ff40003800000 */
[----:B-1----:R-:W-:Y:S04]  /*3080*/  SHF.L.U32 R3, R8, 0x1f, RZ ;  /* 0x0000001f08037819 */ /* 0x002fe800000006ff */
[----:B------:R-:W1:Y:S02]  /*3090*/  SYNCS.PHASECHK.TRANS64.TRYWAIT P0, [UR7], R3 ;  /* 0x00000003ff0075a7 */ /* 0x000e640008001107 */
[----:B-1----:R-:W-:Y:S05]  /*30a0*/  @!P0 BRA `(.L_x_56) ;  /* 0x0000004000c88947 */ /* 0x002fea0003800000 */
.L_x_55:
[----:B------:R-:W-:Y:S01]  /*30b0*/  UISETP.NE.AND UP1, UPT, UR15, 0x1, UPT ;  /* 0x000000010f00788c */ /* 0x000fe2000bf25270 */
[----:B------:R-:W-:Y:S01]  /*30c0*/  PLOP3.LUT P2, PT, PT, PT, PT, 0x80, 0x8 ;  /* 0x000000000008781c */ /* 0x000fe20003f4f070 */
[----:B------:R-:W-:Y:S02]  /*30d0*/  UIADD3 UR17, UPT, UPT, UR14, 0x1, URZ ;  /* 0x000000010e117890 */ /* 0x000fe4000fffe0ff */
[----:B------:R-:W-:Y:S02]  /*30e0*/  ULEA UR22, UR14, UR12, 0x8 ;  /* 0x0000000c0e167291 */ /* 0x000fe4000f8e40ff */
[----:B------:R-:W-:Y:S01]  /*30f0*/  UISETP.NE.AND UP2, UPT, UR17, 0x3, UPT ;  /* 0x000000031100788c */ /* 0x000fe2000bf45270 */
[----:B------:R-:W-:Y:S01]  /*3100*/  PLOP3.LUT P0, PT, PT, PT, UP1, 0x80, 0x8 ;  /* 0x000000000008781c */ /* 0x000fe20003f0f018 */
[----:B------:R-:W-:Y:S02]  /*3110*/  ULEA UR24, UR14, UR11, 0x7 ;  /* 0x0000000b0e187291 */ /* 0x000fe4000f8e38ff */
[----:B------:R-:W-:Y:S02]  /*3120*/  USEL UR13, URZ, 0x1, UP2 ;  /* 0x00000001ff0d7887 */ /* 0x000fe40009000000 */
[----:B------:R-:W-:Y:S02]  /*3130*/  USEL UR17, UR17, URZ, UP2 ;  /* 0x000000ff11117287 */ /* 0x000fe40009000000 */
[----:B------:R-:W-:Y:S02]  /*3140*/  UIADD3 UR7, UPT, UPT, UR7, 0x18, URZ ;  /* 0x0000001807077890 */ /* 0x000fe4000fffe0ff */
[----:B------:R-:W-:Y:S01]  /*3150*/  @UP1 ULEA UR4, UR17, UR6, 0x3 ;  /* 0x0000000611041291 */ /* 0x000fe2000f8e18ff */
[----:B------:R-:W-:Y:S01]  /*3160*/  LOP3.LUT R8, R8, UR13, RZ, 0x3c, !PT ;  /* 0x0000000d08087c12 */ /* 0x000fe2000f8e3cff */
[----:B------:R-:W-:Y:S01]  /*3170*/  UMOV UR23, 0xc0004010 ;  /* 0xc000401000177882 */ /* 0x000fe20000000000 */
[----:B------:R-:W-:Y:S01]  /*3180*/  UMOV UR25, 0xc0004010 ;  /* 0xc000401000197882 */ /* 0x000fe20000000000 */
[----:B------:R-:W-:Y:S01]  /*3190*/  UIADD3 UR15, UPT, UPT, UR15, -0x1, URZ ;  /* 0xffffffff0f0f7890 */ /* 0x000fe2000fffe0ff */
[----:B-1----:R-:W-:Y:S01]  /*31a0*/  @P0 SHF.L.U32 R0, R8, 0x1f, RZ ;  /* 0x0000001f08000819 */ /* 0x002fe200000006ff */
[----:B------:R-:W-:Y:S03]  /*31b0*/  UMOV UR14, UR17 ;  /* 0x00000011000e7c82 */ /* 0x000fe60008000000 */
[----:B------:R2:W4:Y:S01]  /*31c0*/  @P0 SYNCS.PHASECHK.TRANS64.TRYWAIT P2, [UR4], R0 ;  /* 0x00000000ff0005a7 */ /* 0x0005220008041104 */
[----:B------:R2:W-:Y:S01]  /*31d0*/  UTCQMMA gdesc[UR24], gdesc[UR22], tmem[UR8], tmem[UR20], idesc[UR21], UP4 ;  /* 0x00ff1416180075ea */ /* 0x0005e2000a000308 */
[----:B------:R-:W-:Y:S01]  /*31e0*/  UPLOP3.LUT UP4, UPT, UPT, UPT, UPT, 0x80, 0x8 ;  /* 0x000000000008789c */ /* 0x000fe20003f8f070 */
[----:B------:R2:W-:Y:S01]  /*31f0*/  UTCBAR [UR7], URZ ;  /* 0x000000ff070073e9 */ /* 0x0005e200080000ff */
[----:B------:R-:W-:Y:S09]  /*3200*/  BRA.U UP0, `(.L_x_57) ;  /* 0xfffffffd008c7547 */ /* 0x000ff2000b83ffff */
.L_x_54:
[----:B------:R-:W-:Y:S01]  /*3210*/  UIADD3 UR18, UPT, UPT, UR18, 0x1, URZ ;  /* 0x0000000112127890 */ /* 0x000fe2000fffe0ff */
[C---:B------:R-:W-:Y:S01]  /*3220*/  ISETP.NE.AND P0, PT, R10.reuse, 0x2, PT ;  /* 0x000000020a00780c */ /* 0x040fe20003f05270 */
[----:B------:R-:W-:Y:S02]  /*3230*/  UIADD3 UR9, UPT, UPT, UR9, 0x80, URZ ;  /* 0x0000008009097890 */ /* 0x000fe4000fffe0ff */
[----:B------:R-:W-:Y:S01]  /*3240*/  UISETP.NE.AND UP0, UPT, UR18, 0x4, UPT ;  /* 0x000000041200788c */ /* 0x000fe2000bf05270 */
[----:B-12---:R-:W-:Y:S02]  /*3250*/  SEL R0, RZ, 0x1, P0 ;  /* 0x00000001ff007807 */ /* 0x006fe40000000000 */
[----:B------:R-:W-:Y:S01]  /*3260*/  SEL R10, R10, RZ, P0 ;  /* 0x000000ff0a0a7207 */ /* 0x000fe20000000000 */
[----:B------:R-:W-:Y:S01]  /*3270*/  USEL UR4, URZ, 0x1, UP0 ;  /* 0x00000001ff047887 */ /* 0x000fe20008000000 */
[----:B------:R-:W-:Y:S01]  /*3280*/  LOP3.LUT R9, R9, R0, RZ, 0x3c, !PT ;  /* 0x0000000009097212 */ /* 0x000fe200078e3cff */
[----:B------:R-:W-:Y:S01]  /*3290*/  USEL UR18, UR18, URZ, UP0 ;  /* 0x000000ff12127287 */ /* 0x000fe20008000000 */
[----:B------:R1:W-:Y:S03]  /*32a0*/  UTCBAR [UR9], URZ ;  /* 0x000000ff090073e9 */ /* 0x0003e600080000ff */
[----:B------:R-:W-:Y:S01]  /*32b0*/  LOP3.LUT R11, R11, UR4, RZ, 0x3c, !PT ;  /* 0x000000040b0b7c12 */ /* 0x000fe2000f8e3cff */
[----:B------:R-:W-:Y:S07]  /*32c0*/  @P1 BRA `(.L_x_58) ;  /* 0xfffffff800c41947 */ /* 0x000fee000383ffff */
[----:B------:R-:W2:Y:S01]  /*32d0*/  S2UR UR4, SR_CgaCtaId ;  /* 0x00000000000479c3 */ /* 0x000ea20000008800 */
[----:B------:R-:W-:Y:S01]  /*32e0*/  ELECT P0, URZ, PT ;  /* 0x0000000000ff782f */ /* 0x000fe20003800000 */
[----:B------:R-:W-:Y:S01]  /*32f0*/  IMAD.MOV.U32 R0, RZ, RZ, 0x1 ;  /* 0x00000001ff007424 */ /* 0x000fe200078e00ff */
[----:B------:R-:W-:Y:S01]  /*3300*/  UIADD3 UR6, UPT, UPT, UR6, 0xa0, URZ ;  /* 0x000000a006067890 */ /* 0x000fe2000fffe0ff */
[----:B------:R-:W-:Y:S01]  /*3310*/  SHF.L.U32 R3, R11, 0x1f, RZ ;  /* 0x0000001f0b037819 */ /* 0x000fe200000006ff */
[----:B------:R-:W-:-:S03]  /*3320*/  UMOV UR5, 0x40 ;  /* 0x0000004000057882 */ /* 0x000fc60000000000 */
[----:B------:R-:W-:Y:S01]  /*3330*/  UVIRTCOUNT.DEALLOC.SMPOOL 0x80 ;  /* 0x000000800000784c */ /* 0x000fe20000000000 */
[----:B--2---:R-:W-:Y:S02]  /*3340*/  ULEA UR4, UR4, UR5, 0x18 ;  /* 0x0000000504047291 */ /* 0x004fe4000f8ec0ff */
[----:B------:R-:W-:-:S07]  /*3350*/  ULEA UR5, UR18, UR6, 0x3 ;  /* 0x0000000612057291 */ /* 0x000fce000f8e18ff */
[----:B------:R2:W-:Y:S02]  /*3360*/  @P0 STS.U8 [UR4+0x1c], R0 ;  /* 0x00001c00ff000988 */ /* 0x0005e40008000004 */
[----:B------:R-:W3:Y:S02]  /*3370*/  SYNCS.PHASECHK.TRANS64.TRYWAIT P0, [UR5], R3 ;  /* 0x00000003ff0075a7 */ /* 0x000ee40008001105 */
[----:B--23--:R-:W-:Y:S05]  /*3380*/  @!P0 BRA `(.L_x_59) ;  /* 0x0000004000288947 */ /* 0x00cfea0003800000 */
.L_x_122:
[----:B------:R-:W-:-:S04]  /*3390*/  UIADD3 UR7, UPT, UPT, UR18, 0x1, URZ ;  /* 0x0000000112077890 */ /* 0x000fc8000fffe0ff */
[----:B------:R-:W-:-:S04]  /*33a0*/  UISETP.NE.AND UP0, UPT, UR7, 0x4, UPT ;  /* 0x000000040700788c */ /* 0x000fc8000bf05270 */
[----:B------:R-:W-:Y:S02]  /*33b0*/  USEL UR8, URZ, 0x1, UP0 ;  /* 0x00000001ff087887 */ /* 0x000fe40008000000 */
[----:B------:R-:W-:-:S04]  /*33c0*/  USEL UR7, UR7, URZ, UP0 ;  /* 0x000000ff07077287 */ /* 0x000fc80008000000 */
[----:B------:R-:W-:Y:S01]  /*33d0*/  ULEA UR5, UR7, UR6, 0x3 ;  /* 0x0000000607057291 */ /* 0x000fe2000f8e18ff */
[----:B------:R-:W-:-:S04]  /*33e0*/  LOP3.LUT R2, R11, UR8, RZ, 0x3c, !PT ;  /* 0x000000080b027c12 */ /* 0x000fc8000f8e3cff */
[----:B--2---:R-:W-:-:S04]  /*33f0*/  SHF.L.U32 R3, R2, 0x1f, RZ ;  /* 0x0000001f02037819 */ /* 0x004fc800000006ff */
[----:B------:R-:W2:Y:S02]  /*3400*/  SYNCS.PHASECHK.TRANS64.TRYWAIT P0, [UR5], R3 ;  /* 0x00000003ff0075a7 */ /* 0x000ea40008001105 */
[----:B--2---:R-:W-:Y:S05]  /*3410*/  @!P0 BRA `(.L_x_60) ;  /* 0x00000040001c8947 */ /* 0x004fea0003800000 */
.L_x_124:
        /* <DEDUP_REMOVED lines=9> */
.L_x_126:
[----:B------:R-:W-:-:S04]  /*34b0*/  UIADD3 UR7, UPT, UPT, UR7, 0x1, URZ ;  /* 0x0000000107077890 */ /* 0x000fc8000fffe0ff */
[----:B------:R-:W-:-:S04]  /*34c0*/  UISETP.NE.AND UP0, UPT, UR7, 0x4, UPT ;  /* 0x000000040700788c */ /* 0x000fc8000bf05270 */
[----:B------:R-:W-:Y:S02]  /*34d0*/  USEL UR5, URZ, 0x1, UP0 ;  /* 0x00000001ff057887 */ /* 0x000fe40008000000 */
[----:B------:R-:W-:-:S04]  /*34e0*/  USEL UR7, UR7, URZ, UP0 ;  /* 0x000000ff07077287 */ /* 0x000fc80008000000 */
[----:B------:R-:W-:Y:S01]  /*34f0*/  ULEA UR7, UR7, UR6, 0x3 ;  /* 0x0000000607077291 */ /* 0x000fe2000f8e18ff */
[----:B--2---:R-:W-:-:S04]  /*3500*/  LOP3.LUT R3, R2, UR5, RZ, 0x3c, !PT ;  /* 0x0000000502037c12 */ /* 0x004fc8000f8e3cff */
[----:B------:R-:W-:-:S04]  /*3510*/  SHF.L.U32 R3, R3, 0x1f, RZ ;  /* 0x0000001f03037819 */ /* 0x000fc800000006ff */
[----:B------:R-:W2:Y:S02]  /*3520*/  SYNCS.PHASECHK.TRANS64.TRYWAIT P0, [UR7], R3 ;  /* 0x00000003ff0075a7 */ /* 0x000ea40008001107 */
[----:B--2---:R-:W-:Y:S05]  /*3530*/  @!P0 BRA `(.L_x_62) ;  /* 0x0000004000048947 */ /* 0x004fea0003800000 */
.L_x_128:
[----:B------:R-:W-:Y:S01]  /*3540*/  NOP ;  /* 0x0000000000007918 */ /* 0x000fe20000000000 */
[----:B--2---:R-:W2:Y:S01]  /*3550*/  LDS R0, [UR4+0x14] ;  /* 0x00001404ff007984 */ /* 0x004ea20008000800 */
[----:B------:R-:W-:Y:S01]  /*3560*/  ULOP3.LUT UR6, UR19, 0xffff, URZ, 0xc0, !UPT ;  /* 0x0000ffff13067892 */ /* 0x000fe2000f8ec0ff */
[----:B------:R-:W-:Y:S01]  /*3570*/  UMOV UR8, 0xffff ;  /* 0x0000ffff00087882 */ /* 0x000fe20000000000 */
[----:B------:R-:W-:Y:S02]  /*3580*/  UMOV UR5, 0x1 ;  /* 0x0000000100057882 */ /* 0x000fe40000000000 */
[----:B------:R-:W-:-:S04]  /*3590*/  USHF.R.U32.HI UR6, URZ, 0x5, UR6 ;  /* 0x00000005ff067899 */ /* 0x000fc80008011606 */
[----:B------:R-:W-:Y:S02]  /*35a0*/  USHF.L.U32 UR8, UR8, UR6, URZ ;  /* 0x0000000608087299 */ /* 0x000fe400080006ff */
[----:B------:R-:W-:-:S04]  /*35b0*/  USHF.L.U32 UR5, UR5, UR6, URZ ;  /* 0x0000000605057299 */ /* 0x000fc800080006ff */
[----:B--2---:R-:W-:-:S04]  /*35c0*/  LOP3.LUT R0, R0, UR8, RZ, 0xc0, !PT ;  /* 0x0000000800007c12 */ /* 0x004fc8000f8ec0ff */
[----:B------:R-:W-:-:S13]  /*35d0*/  ISETP.NE.AND P0, PT, R0, UR8, PT ;  /* 0x0000000800007c0c */ /* 0x000fda000bf05270 */
[----:B------:R-:W-:Y:S05]  /*35e0*/  @P0 BRA `(.L_x_63) ;  /* 0x0000000000580947 */ /* 0x000fea0003800000 */
[----:B------:R-:W2:Y:S02]  /*35f0*/  LDS R0, [UR4+0x18] ;  /* 0x00001804ff007984 */ /* 0x000ea40008000800 */
[----:B--2---:R-:W-:-:S04]  /*3600*/  LOP3.LUT R0, R0, UR5, RZ, 0xc0, !PT ;  /* 0x0000000500007c12 */ /* 0x004fc8000f8ec0ff */
[----:B------:R-:W-:-:S13]  /*3610*/  ISETP.NE.AND P0, PT, R0, UR5, PT ;  /* 0x0000000500007c0c */ /* 0x000fda000bf05270 */
[----:B------:R-:W-:Y:S05]  /*3620*/  @P0 BRA `(.L_x_64) ;  /* 0x00000000003c0947 */ /* 0x000fea0003800000 */
[----:B------:R-:W2:Y:S01]  /*3630*/  S2R R2, SR_LANEID ;  /* 0x0000000000027919 */ /* 0x000ea20000000000 */
[----:B------:R-:W-:Y:S01]  /*3640*/  ULOP3.LUT UR8, URZ, UR8, URZ, 0x33, !UPT ;  /* 0x00000008ff087292 */ /* 0x000fe2000f8e33ff */
[----:B------:R-:W-:Y:S01]  /*3650*/  LOP3.LUT R4, RZ, UR5, RZ, 0x33, !PT ;  /* 0x00000005ff047c12 */ /* 0x000fe2000f8e33ff */
[----:B------:R-:W-:Y:S02]  /*3660*/  VOTEU.ANY UR7, UPT, PT ;  /* 0x0000000000077886 */ /* 0x000fe400038e0100 */
[----:B------:R-:W-:Y:S01]  /*3670*/  UFLO.U32 UR7, UR7 ;  /* 0x00000007000772bd */ /* 0x000fe200080e0000 */
[----:B------:R-:W3:Y:S01]  /*3680*/  REDUX UR5, R4 ;  /* 0x00000000040573c4 */ /* 0x000ee20000000000 */
[----:B------:R-:W-:-:S06]  /*3690*/  IMAD.U32 R0, RZ, RZ, UR8 ;  /* 0x00000008ff007e24 */ /* 0x000fcc000f8e00ff */
[----:B------:R1:W-:Y:S01]  /*36a0*/  UTCATOMSWS.AND URZ, UR8 ;  /* 0x0000000800ff79e3 */ /* 0x0003e20008000000 */
[----:B------:R-:W4:Y:S01]  /*36b0*/  REDUX UR6, R0 ;  /* 0x00000000000673c4 */ /* 0x000f220000000000 */
[----:B--2---:R-:W-:Y:S01]  /*36c0*/  ISETP.EQ.U32.AND P0, PT, R2, UR7, PT ;  /* 0x0000000702007c0c */ /* 0x004fe2000bf02070 */
[----:B---3--:R-:W-:Y:S01]  /*36d0*/  IMAD.U32 R2, RZ, RZ, UR5 ;  /* 0x00000005ff027e24 */ /* 0x008fe2000f8e00ff */
[----:B----4-:R-:W-:-:S11]  /*36e0*/  MOV R3, UR6 ;  /* 0x0000000600037c02 */ /* 0x010fd60008000f00 */
[----:B------:R1:W-:Y:S04]  /*36f0*/  @P0 ATOMS.AND RZ, [UR4+0x14], R3 ;  /* 0x00001403ffff098c */ /* 0x0003e8000a800004 */
[----:B------:R1:W-:Y:S01]  /*3700*/  @P0 ATOMS.AND RZ, [UR4+0x18], R2 ;  /* 0x00001802ffff098c */ /* 0x0003e2000a800004 */
[----:B------:R-:W-:Y:S05]  /*3710*/  BRA `(.L_x_65) ;  /* 0x0000000000147947 */ /* 0x000fea0003800000 */
.L_x_64:
[----:B------:R-:W-:Y:S02]  /*3720*/  MOV R2, 0x3740 ;  /* 0x0000374000027802 */ /* 0x000fe40000000f00 */
[----:B-1--45:R-:W-:Y:S05]  /*3730*/  CALL.REL.NOINC `($__internal_0_$__cuda_sm10x_tcgen05_guardrail_trap_col_being_dealloced_not_returned_by_alloc) ;  /* 0x0000004000607944 */ /* 0x032fea0003c00000 */
[----:B------:R-:W-:Y:S05]  /*3740*/  BRA `(.L_x_65) ;  /* 0x0000000000087947 */ /* 0x000fea0003800000 */
.L_x_63:
[----:B------:R-:W-:Y:S02]  /*3750*/  MOV R2, 0x3770 ;  /* 0x0000377000027802 */ /* 0x000fe40000000f00 */
[----:B-1--45:R-:W-:Y:S05]  /*3760*/  CALL.REL.NOINC `($__internal_2_$__cuda_sm10x_tcgen05_guardrail_trap_unallocated_columns_being_dealloced) ;  /* 0x00000040006c7944 */ /* 0x032fea0003c00000 */
.L_x_65:
[----:B------:R-:W-:Y:S01]  /*3770*/  NOP ;  /* 0x0000000000007918 */ /* 0x000fe20000000000 */
[----:B-1----:R-:W-:Y:S05]  /*3780*/  EXIT ;  /* 0x000000000000794d */ /* 0x002fea0003800000 */
.L_x_47:
[----:B------:R-:W-:-:S09]  /*3790*/  UISETP.NE.OR UP2, UPT, UR8, 0x3, !UP2 ;  /* 0x000000030800788c */ /* 0x000fd2000d745670 */
[----:B------:R-:W-:Y:S05]  /*37a0*/  BRA.U UP2, `(.L_x_66) ;  /* 0x0000000d02407547 */ /* 0x000fea000b800000 */
[----:B------:R-:W1:Y:S01]  /*37b0*/  LDC R0, c[0x0][0xb30] ;  /* 0x0002cc00ff007b82 */ /* 0x000e620000000800 */
[----:B------:R-:W2:Y:S01]  /*37c0*/  LDCU.64 UR8, c[0x0][0x888] ;  /* 0x00011100ff0877ac */ /* 0x000ea20008000a00 */
[----:B------:R-:W-:Y:S02]  /*37d0*/  HFMA2 R29, -RZ, RZ, 0, 0 ;  /* 0x00000000ff1d7431 */ /* 0x000fe400000001ff */
[----:B------:R-:W-:Y:S01]  /*37e0*/  IMAD.MOV.U32 R31, RZ, RZ, 0x1 ;  /* 0x00000001ff1f7424 */ /* 0x000fe200078e00ff */
[----:B------:R-:W-:Y:S01]  /*37f0*/  MOV R23, 0x1000 ;  /* 0x0000100000177802 */ /* 0x000fe20000000f00 */
[----:B------:R-:W4:Y:S01]  /*3800*/  LDCU.64 UR4, c[0x0][0x890] ;  /* 0x00011200ff0477ac */ /* 0x000f220008000a00 */
[----:B------:R-:W-:Y:S01]  /*3810*/  IMAD.MOV.U32 R30, RZ, RZ, RZ ;  /* 0x000000ffff1e7224 */ /* 0x000fe200078e00ff */
[----:B------:R-:W3:Y:S01]  /*3820*/  LDC R19, c[0x0][0x370] ;  /* 0x0000dc00ff137b82 */ /* 0x000ee20000000800 */
[----:B------:R-:W-:Y:S01]  /*3830*/  UMOV UR7, 0x400 ;  /* 0x0000040000077882 */ /* 0x000fe20000000000 */
[----:B------:R-:W-:-:S02]  /*3840*/  UPLOP3.LUT UP1, UPT, UPT, UPT, UPT, 0x40, 0x4 ;  /* 0x000000000004789c */ /* 0x000fc40003f2e870 */
[----:B------:R-:W-:-:S04]  /*3850*/  ULEA UR7, UR37, UR7, 0x18 ;  /* 0x0000000725077291 */ /* 0x000fc8000f8ec0ff */
[----:B------:R-:W3:Y:S01]  /*3860*/  LDC R2, c[0x0][0xb0c] ;  /* 0x0002c300ff027b82 */ /* 0x000ee20000000800 */
[----:B------:R-:W-:Y:S02]  /*3870*/  UIADD3 UR13, UPT, UPT, UR7, 0x38, URZ ;  /* 0x00000038070d7890 */ /* 0x000fe4000fffe0ff */
[----:B--2---:R-:W-:Y:S02]  /*3880*/  UISETP.NE.U32.AND UP2, UPT, UR8, URZ, UPT ;  /* 0x000000ff0800728c */ /* 0x004fe4000bf45070 */
[----:B------:R-:W-:Y:S02]  /*3890*/  UIADD3 UR17, UPT, UPT, UR7, 0x30, URZ ;  /* 0x0000003007117890 */ /* 0x000fe4000fffe0ff */
[----:B----4-:R-:W-:Y:S01]  /*38a0*/  UISETP.NE.U32.AND UP3, UPT, UR4, URZ, UPT ;  /* 0x000000ff0400728c */ /* 0x010fe2000bf65070 */
[----:B------:R-:W2:Y:S01]  /*38b0*/  LDC R18, c[0x0][0xb20] ;  /* 0x0002c800ff127b82 */ /* 0x000ea20000000800 */
[----:B-1----:R-:W-:Y:S01]  /*38c0*/  ISETP.NE.AND P1, PT, R0, 0x1, PT ;  /* 0x000000010000780c */ /* 0x002fe20003f25270 */
[----:B------:R-:W-:-:S02]  /*38d0*/  UISETP.NE.AND.EX UP2, UPT, UR9, URZ, UPT, UP2 ;  /* 0x000000ff0900728c */ /* 0x000fc4000bf45320 */
[----:B------:R-:W-:Y:S02]  /*38e0*/  UPRMT UR13, UR37, 0x654, UR13 ;  /* 0x00000654250d7896 */ /* 0x000fe4000800000d */
[----:B------:R-:W-:Y:S02]  /*38f0*/  UISETP.NE.AND.EX UP3, UPT, UR5, URZ, UPT, UP3 ;  /* 0x000000ff0500728c */ /* 0x000fe4000bf65330 */
[----:B------:R-:W1:Y:S08]  /*3900*/  LDC.64 R32, c[0x0][0x348] ;  /* 0x0000d200ff207b82 */ /* 0x000e700000000a00 */
[----:B------:R-:W4:Y:S08]  /*3910*/  LDC.64 R16, c[0x0][0xb10] ;  /* 0x0002c400ff107b82 */ /* 0x000f300000000a00 */
[----:B------:R-:W1:Y:S08]  /*3920*/  LDC.64 R6, c[0x0][0xb18] ;  /* 0x0002c600ff067b82 */ /* 0x000e700000000a00 */
[----:B------:R-:W1:Y:S08]  /*3930*/  LDC.64 R4, c[0x0][0xb28] ;  /* 0x0002ca00ff047b82 */ /* 0x000e700000000a00 */
[----:B--23--:R-:W1:Y:S02]  /*3940*/  LDC R22, c[0x0][0x374] ;  /* 0x0000dd00ff167b82 */ /* 0x00ce640000000800 */
.L_x_75:
[C---:B------:R-:W-:Y:S02]  /*3950*/  LEA R0, R30.reuse, UR7, 0x3 ;  /* 0x000000071e007c11 */ /* 0x040fe4000f8e18ff */
[----:B------:R-:W-:Y:S02]  /*3960*/  SHF.L.U32 R3, R29, 0x1f, RZ ;  /* 0x0000001f1d037819 */ /* 0x000fe400000006ff */
[----:B------:R-:W-:Y:S02]  /*3970*/  LEA R24, R30, UR7, 0x4 ;  /* 0x000000071e187c11 */ /* 0x000fe4000f8e20ff */
[----:B--2---:R-:W2:Y:S02]  /*3980*/  SYNCS.PHASECHK.TRANS64.TRYWAIT P0, [R0+URZ+0x60], R3 ;  /* 0x00006003000075a7 */ /* 0x004ea400080011ff */
[----:B--2---:R-:W-:Y:S05]  /*3990*/  @!P0 BRA `(.L_x_67) ;  /* 0x0000003c00048947 */ /* 0x004fea0003800000 */
.L_x_129:
[----:B------:R-:W-:Y:S01]  /*39a0*/  ISETP.GE.AND P0, PT, R40, 0x1, PT ;  /* 0x000000012800780c */ /* 0x000fe20003f06270 */
[----:B------:R-:W3:Y:S01]  /*39b0*/  LDS.128 R24, [R24+0xf0] ;  /* 0x0000f00018187984 */ /* 0x000ee20000000c00 */
[----:B--2---:R-:W-:Y:S01]  /*39c0*/  VIADD R0, R0, 0x70 ;  /* 0x0000007000007836 */ /* 0x004fe20000000000 */
[----:B------:R-:W-:Y:S01]  /*39d0*/  @!PT LDS RZ, [RZ] ;  /* 0x00000000fffff984 */ /* 0x000fe20000000800 */
[----:B------:R-:W-:Y:S01]  /*39e0*/  @!PT LDS RZ, [RZ] ;  /* 0x00000000fffff984 */ /* 0x000fe20000000800 */
[----:B------:R-:W-:Y:S01]  /*39f0*/  @!PT LDS RZ, [RZ] ;  /* 0x00000000fffff984 */ /* 0x000fe20000000800 */
[----:B------:R-:W-:Y:S01]  /*3a00*/  @!PT LDS RZ, [RZ] ;  /* 0x00000000fffff984 */ /* 0x000fe20000000800 */
[----:B------:R2:W-:Y:S06]  /*3a10*/  MEMBAR.ALL.CTA ;  /* 0x0000000000007992 */ /* 0x0005ec0000008000 */
[----:B--2---:R-:W2:Y:S01]  /*3a20*/  FENCE.VIEW.ASYNC.S ;  /* 0x00000000000073c6 */ /* 0x004ea20000000000 */
[----:B------:R-:W-:Y:S04]  /*3a30*/  PRMT R0, RZ, 0x654, R0 ;  /* 0x00000654ff007816 */ /* 0x000fe80000000000 */
[----:B--2---:R2:W-:Y:S01]  /*3a40*/  SYNCS.ARRIVE.TRANS64.RED.A1T0 RZ, [R0+URZ], RZ ;  /* 0x000000ff00ff79a7 */ /* 0x0045e200081004ff */
[----:B---3--:R-:W-:Y:S11]  /*3a50*/  LOP3.LUT P3, RZ, R26, 0x1, RZ, 0xc0, !PT ;  /* 0x000000011aff7812 */ /* 0x008ff6000786c0ff */
[----:B------:R-:W-:Y:S02]  /*3a60*/  @!UPT UIADD3 URZ, UPT, UPT, URZ, URZ, URZ ;  /* 0x000000fffffff290 */ /* 0x000fe4000fffe0ff */
[----:B------:R-:W-:Y:S02]  /*3a70*/  @P3 MOV R13, R24 ;  /* 0x00000018000d3202 */ /* 0x000fe40000000f00 */
[----:B------:R-:W-:Y:S01]  /*3a80*/  @P3 LOP3.LUT R8, R25, 0xffff, RZ, 0xc0, !PT ;  /* 0x0000ffff19083812 */ /* 0x000fe200078ec0ff */
[----:B--2---:R-:W-:Y:S06]  /*3a90*/  @!P0 BRA `(.L_x_68) ;  /* 0x0000000000a48947 */ /* 0x004fec0003800000 */
[----:B-1----:R-:W-:Y:S01]  /*3aa0*/  IMAD.HI.U32 R35, R22, R7, RZ ;  /* 0x0000000716237227 */ /* 0x002fe200078e00ff */
[----:B------:R-:W-:Y:S02]  /*3ab0*/  ISETP.NE.AND P0, PT, R6, 0x1, PT ;  /* 0x000000010600780c */ /* 0x000fe40003f05270 */
[----:B------:R-:W-:Y:S01]  /*3ac0*/  ISETP.NE.AND P2, PT, R40, 0x1, PT ;  /* 0x000000012800780c */ /* 0x000fe20003f45270 */
[----:B----4-:R-:W-:Y:S01]  /*3ad0*/  IMAD.HI.U32 R34, R19, R16, RZ ;  /* 0x0000001013227227 */ /* 0x010fe200078e00ff */
[----:B------:R-:W-:Y:S02]  /*3ae0*/  SHF.R.U32.HI R35, RZ, R18, R35 ;  /* 0x00000012ff237219 */ /* 0x000fe40000011623 */
[----:B------:R-:W-:Y:S01]  /*3af0*/  ISETP.NE.AND P4, PT, R2, 0x1, PT ;  /* 0x000000010200780c */ /* 0x000fe20003f85270 */
[----:B------:R-:W-:Y:S01]  /*3b00*/  IMAD.HI.U32 R36, R13, R16, RZ ;  /* 0x000000100d247227 */ /* 0x000fe200078e00ff */
[----:B------:R-:W-:Y:S02]  /*3b10*/  SHF.R.U32.HI R34, RZ, R17, R34 ;  /* 0x00000011ff227219 */ /* 0x000fe40000011622 */
[----:B------:R-:W-:Y:S01]  /*3b20*/  SEL R3, R22, R35, !P0 ;  /* 0x0000002316037207 */ /* 0x000fe20004000000 */
[C---:B------:R-:W-:Y:S01]  /*3b30*/  IMAD.HI.U32 R35, R8.reuse, R7, RZ ;  /* 0x0000000708237227 */ /* 0x040fe200078e00ff */
[----:B------:R-:W-:Y:S02]  /*3b40*/  SEL R11, R19, R34, !P4 ;  /* 0x00000022130b7207 */ /* 0x000fe40006000000 */
[----:B------:R-:W-:Y:S01]  /*3b50*/  SHF.R.U32.HI R36, RZ, R17, R36 ;  /* 0x00000011ff247219 */ /* 0x000fe20000011624 */
[----:B------:R-:W-:Y:S01]  /*3b60*/  IMAD.HI.U32 R38, R3, R4, RZ ;  /* 0x0000000403267227 */ /* 0x000fe200078e00ff */
[----:B------:R-:W-:Y:S03]  /*3b70*/  SHF.R.U32.HI R35, RZ, R18, R35 ;  /* 0x00000012ff237219 */ /* 0x000fe60000011623 */
[----:B------:R-:W-:Y:S01]  /*3b80*/  IMAD.HI.U32 R34, R11, R4, RZ ;  /* 0x000000040b227227 */ /* 0x000fe200078e00ff */
[----:B------:R-:W-:Y:S02]  /*3b90*/  @P2 SHF.R.U32.HI R3, RZ, R5, R38 ;  /* 0x00000005ff032219 */ /* 0x000fe40000011626 */
[----:B------:R-:W-:Y:S02]  /*3ba0*/  SEL R9, R8, R35, !P0 ;  /* 0x0000002308097207 */ /* 0x000fe40004000000 */
[----:B------:R-:W-:Y:S01]  /*3bb0*/  @P2 SHF.R.U32.HI R11, RZ, R5, R34 ;  /* 0x00000005ff0b2219 */ /* 0x000fe20000011622 */
[C---:B------:R-:W-:Y:S01]  /*3bc0*/  IMAD R10, R40.reuse, R3, RZ ;  /* 0x00000003280a7224 */ /* 0x040fe200078e02ff */
[----:B------:R-:W-:Y:S01]  /*3bd0*/  SEL R3, R13, R36, !P4 ;  /* 0x000000240d037207 */ /* 0x000fe20006000000 */
[C---:B------:R-:W-:Y:S03]  /*3be0*/  IMAD.HI.U32 R14, R9.reuse, R4, RZ ;  /* 0x00000004090e7227 */ /* 0x040fe600078e00ff */
[----:B------:R-:W-:Y:S01]  /*3bf0*/  ISETP.GE.AND P0, PT, R9, R10, PT ;  /* 0x0000000a0900720c */ /* 0x000fe20003f06270 */
[C---:B------:R-:W-:Y:S01]  /*3c00*/  IMAD R12, R40.reuse, R11, RZ ;  /* 0x0000000b280c7224 */ /* 0x040fe200078e02ff */
[-C--:B------:R-:W-:Y:S04]  /*3c10*/  SHF.R.U32.HI R14, RZ, R5.reuse, R14 ;  /* 0x00000005ff0e7219 */ /* 0x080fe8000001160e */
[----:B------:R-:W-:Y:S02]  /*3c20*/  ISETP.GE.OR P0, PT, R3, R12, P0 ;  /* 0x0000000c0300720c */ /* 0x000fe40000706670 */
[----:B------:R-:W-:Y:S05]  /*3c30*/  SEL R15, R9, R14, !P2 ;  /* 0x0000000e090f7207 */ /* 0x000fea0005000000 */
[----:B------:R-:W-:Y:S04]  /*3c40*/  IMAD.MOV R14, RZ, RZ, -R15 ;  /* 0x000000ffff0e7224 */ /* 0x000fe800078e0a0f */
[----:B------:R-:W-:Y:S02]  /*3c50*/  IMAD R14, R40, R14, R9 ;  /* 0x0000000e280e7224 */ /* 0x000fe400078e0209 */
[C---:B------:R-:W-:Y:S05]  /*3c60*/  @!P0 IMAD.HI.U32 R10, R3.reuse, R4, RZ ;  /* 0x00000004030a8227 */ /* 0x040fea00078e00ff */
[----:B------:R-:W-:Y:S04]  /*3c70*/  @!P0 SHF.R.U32.HI R10, RZ, R5, R10 ;  /* 0x00000005ff0a8219 */ /* 0x000fe8000001160a */
[----:B------:R-:W-:Y:S01]  /*3c80*/  @!P0 SEL R0, R3, R10, !P2 ;  /* 0x0000000a03008207 */ /* 0x000fe20005000000 */
[----:B------:R-:W-:Y:S03]  /*3c90*/  IMAD.MOV R10, RZ, RZ, -R3 ;  /* 0x000000ffff0a7224 */ /* 0x000fe600078e0a03 */
[----:B------:R-:W-:Y:S01]  /*3ca0*/  @!P0 IADD3 R15, PT, PT, R15, -R0, RZ ;  /* 0x800000000f0f8210 */ /* 0x000fe20007ffe0ff */
[----:B------:R-:W-:Y:S01]  /*3cb0*/  @!P0 IMAD R0, R11, R14, R0 ;  /* 0x0000000e0b008224 */ /* 0x000fe200078e0200 */
[----:B------:R-:W-:Y:S01]  /*3cc0*/  IADD3 R11, PT, PT, -R9, RZ, RZ ;  /* 0x000000ff090b7210 */ /* 0x000fe20007ffe1ff */
[----:B------:R-:W-:Y:S02]  /*3cd0*/  IMAD R13, R2, R10, R13 ;  /* 0x0000000a020d7224 */ /* 0x000fe400078e020d */
[----:B------:R-:W-:Y:S02]  /*3ce0*/  @!P0 IMAD R9, R15, R40, R3 ;  /* 0x000000280f098224 */ /* 0x000fe400078e0203 */
[----:B------:R-:W-:Y:S02]  /*3cf0*/  @!P0 IMAD.MOV.U32 R3, RZ, RZ, R0 ;  /* 0x000000ffff038224 */ /* 0x000fe400078e0000 */
[----:B------:R-:W-:Y:S02]  /*3d00*/  IMAD R8, R6, R11, R8 ;  /* 0x0000000b06087224 */ /* 0x000fe400078e0208 */
[----:B------:R-:W-:Y:S02]  /*3d10*/  IMAD R13, R3, R2, R13 ;  /* 0x00000002030d7224 */ /* 0x000fe400078e020d */
[----:B------:R-:W-:Y:S02]  /*3d20*/  IMAD R8, R9, R6, R8 ;  /* 0x0000000609087224 */ /* 0x000fe400078e0208 */
.L_x_68:
[----:B------:R-:W-:Y:S05]  /*3d30*/  BRA.U UP1, `(.L_x_69) ;  /* 0x0000000101107547 */ /* 0x000fea000b800000 */
[----:B------:R-:W-:Y:S04]  /*3d40*/  MOV R0, UR6 ;  /* 0x0000000600007c02 */ /* 0x000fe80008000f00 */
[----:B------:R-:W-:Y:S04]  /*3d50*/  SHF.L.U32 R3, R0, 0x1f, RZ ;  /* 0x0000001f00037819 */ /* 0x000fe800000006ff */
[----:B------:R-:W2:Y:S02]  /*3d60*/  SYNCS.PHASECHK.TRANS64.TRYWAIT P0, [UR7+0x58], R3 ;  /* 0x00005803ff0075a7 */ /* 0x000ea40008001107 */
[----:B--2---:R-:W-:Y:S05]  /*3d70*/  @!P0 BRA `(.L_x_70) ;  /* 0x0000003800208947 */ /* 0x004fea0003800000 */
.L_x_69:
[----:B------:R-:W-:Y:S02]  /*3d80*/  R2UR UR19, R21 ;  /* 0x00000000151372ca */ /* 0x000fe400000e0000 */
[----:B------:R-:W-:Y:S02]  /*3d90*/  R2UR UR18, R20 ;  /* 0x00000000141272ca */ /* 0x000fe400000e0000 */
[----:B------:R-:W-:Y:S02]  /*3da0*/  ISETP.NE.U32.AND P2, PT, RZ, UR4, PT ;  /* 0x00000004ff007c0c */ /* 0x000fe4000bf45070 */
[----:B------:R-:W-:Y:S02]  /*3db0*/  SHF.L.U32 R12, R31, 0x1f, RZ ;  /* 0x0000001f1f0c7819 */ /* 0x000fe400000006ff */
[----:B------:R-:W-:Y:S05]  /*3dc0*/  ISETP.NE.AND.EX P2, PT, RZ, UR5, PT, P2 ;  /* 0x00000005ff007c0c */ /* 0x000fea000bf45320 */
[----:B------:R-:W-:Y:S02]  /*3dd0*/  USHF.L.U32 UR19, UR19, 0x6, URZ ;  /* 0x0000000613137899 */ /* 0x000fe400080006ff */
[----:B------:R-:W-:Y:S01]  /*3de0*/  USHF.L.U32 UR18, UR18, 0x7, URZ ;  /* 0x0000000712127899 */ /* 0x000fe200080006ff */
[----:B------:R-:W-:Y:S11]  /*3df0*/  BRA.U !UP3, `(.L_x_71) ;  /* 0x000000010b347547 */ /* 0x000ff6000b800000 */
[----:B------:R-:W-:Y:S01]  /*3e00*/  UPLOP3.LUT UP0, UPT, UPT, UPT, UP2, 0x80, 0x8 ;  /* 0x000000000008789c */ /* 0x000fe20003f0f020 */
[----:B--2---:R-:W-:Y:S02]  /*3e10*/  HFMA2 R0, -RZ, RZ, 0, 5.9604644775390625e-08 ;  /* 0x00000001ff007431 */ /* 0x004fe400000001ff */
[----:B------:R-:W-:Y:S03]  /*3e20*/  IMAD.MOV.U32 R95, RZ, RZ, 0x1 ;  /* 0x00000001ff5f7424 */ /* 0x000fe600078e00ff */
[----:B------:R-:W-:Y:S05]  /*3e30*/  PLOP3.LUT P0, PT, PT, PT, UP0, 0x80, 0x8 ;  /* 0x000000000008781c */ /* 0x000fea0003f0f008 */
[----:B------:R-:W2:Y:S01]  /*3e40*/  @UP0 LDCU.64 UR10, c[0x0][0x888] ;  /* 0x00011100ff0a07ac */ /* 0x000ea20008000a00 */
[----:B------:R-:W-:Y:S07]  /*3e50*/  @UP0 UIMAD UR8, UR36, UR4, URZ ;  /* 0x00000004240802a4 */ /* 0x000fee000f8e02ff */
[----:B------:R-:W-:Y:S01]  /*3e60*/  @!P0 PRMT R95, R0, 0x7610, R95 ;  /* 0x00007610005f8816 */ /* 0x000fe2000000005f */
[----:B--2---:R-:W-:Y:S03]  /*3e70*/  @UP0 UIMAD.WIDE UR10, UR8, 0x4, UR10 ;  /* 0x00000004080a08a5 */ /* 0x004fe6000f8e020a */
[----:B------:R-:W2:Y:S03]  /*3e80*/  @!UP0 LDCU UR8, c[0x0][0x880] ;  /* 0x00011000ff0887ac */ /* 0x000ea60008000800 */
[----:B------:R-:W-:Y:S01]  /*3e90*/  IMAD.U32 R10, RZ, RZ, UR10 ;  /* 0x0000000aff0a7e24 */ /* 0x000fe2000f8e00ff */
[----:B------:R-:W-:Y:S05]  /*3ea0*/  MOV R11, UR11 ;  /* 0x0000000b000b7c02 */ /* 0x000fea0008000f00 */
[----:B-----5:R3:W5:Y:S02]  /*3eb0*/  @P0 LDG.E R49, desc[UR46][R10.64] ;  /* 0x0000002e0a310981 */ /* 0x020764000c1e1900 */
[----:B--23--:R-:W-:Y:S07]  /*3ec0*/  @!P0 IMAD.U32 R49, RZ, RZ, UR8 ;  /* 0x00000008ff318e24 */ /* 0x00cfee000f8e00ff */
.L_x_71:
[----:B-----5:R-:W-:Y:S01]  /*3ed0*/  @!P2 FSETP.EQ.AND P0, PT, R49, RZ, PT ;  /* 0x000000ff3100a20b */ /* 0x020fe20003f02000 */
[----:B------:R-:W-:Y:S01]  /*3ee0*/  @!UPT UIADD3 URZ, UPT, UPT, URZ, URZ, URZ ;  /* 0x000000fffffff290 */ /* 0x000fe2000fffe0ff */
[----:B------:R-:W-:Y:S11]  /*3ef0*/  @!P2 BRA `(.L_x_72) ;  /* 0x000000000014a947 */ /* 0x000ff60003800000 */
[----:B------:R-:W-:Y:S02]  /*3f00*/  LOP3.LUT P2, RZ, R95, 0xff, RZ, 0xc0, !PT ;  /* 0x000000ff5fff7812 */ /* 0x000fe4000784c0ff */
[----:B------:R-:W-:Y:S04]  /*3f10*/  PLOP3.LUT P0, PT, PT, PT, UP0, 0x80, 0x8 ;  /* 0x000000000008781c */ /* 0x000fe80003f0f008 */
[----:B------:R-:W-:Y:S07]  /*3f20*/  PLOP3.LUT P0, PT, P0, PT, PT, 0x8, 0x80 ;  /* 0x000000000080781c */ /* 0x000fee000070e170 */
[----:B------:R-:W-:Y:S11]  /*3f30*/  @P2 FSETP.EQ.AND P0, PT, R49, RZ, PT ;  /* 0x000000ff3100220b */ /* 0x000ff60003f02000 */
[----:B------:R-:W-:Y:S02]  /*3f40*/  @!UPT UIADD3 URZ, UPT, UPT, URZ, URZ, URZ ;  /* 0x000000fffffff290 */ /* 0x000fe4000fffe0ff */
.L_x_72:
[----:B------:R-:W3:Y:S01]  /*3f50*/  SYNCS.PHASECHK.TRANS64.TRYWAIT P2, [UR7+0x40], R12 ;  /* 0x0000400cff0075a7 */ /* 0x000ee20008041107 */
[----:B------:R-:W-:Y:S04]  /*3f60*/  ELECT P4, URZ, PT ;  /* 0x0000000000ff782f */ /* 0x000fe80003880000 */
[----:B------:R-:W-:Y:S11]  /*3f70*/  PLOP3.LUT P4, PT, P0, P4, PT, 0xf2, 0x2f ;  /* 0x00000000002f781c */ /* 0x000ff60000789e72 */
[----:B------:R-:W-:Y:S02]  /*3f80*/  @!UPT UIADD3 URZ, UPT, UPT, URZ, URZ, URZ ;  /* 0x000000fffffff290 */ /* 0x000fe4000fffe0ff */
[----:B-1----:R-:W-:Y:S05]  /*3f90*/  @!P4 IADD3 R21, P0, PT, R32, 0x580, RZ ;  /* 0x000005802015c810 */ /* 0x002fea0007f1e0ff */
[----:B------:R-:W-:Y:S01]  /*3fa0*/  @!P4 IMAD.X R20, RZ, RZ, R33, P0 ;  /* 0x000000ffff14c224 */ /* 0x000fe200000e0621 */
[----:B---3--:R-:W-:Y:S07]  /*3fb0*/  @!P2 BRA `(.L_x_73) ;  /* 0x0000003400a8a947 */ /* 0x008fee0003800000 */
.L_x_132:
[----:B------:R-:W3:Y:S01]  /*3fc0*/  LDC.64 R14, c[0x0][0xb10] ;  /* 0x0002c400ff0e7b82 */ /* 0x000ee20000000a00 */
[----:B------:R-:W-:Y:S01]  /*3fd0*/  @!P4 R2UR UR8, R20 ;  /* 0x000000001408c2ca */ /* 0x000fe200000e0000 */
[----:B------:R-:W-:Y:S01]  /*3fe0*/  VOTEU.ALL UP1, P4 ;  /* 0x0000000000ff7886 */ /* 0x000fe20002020000 */
[----:B------:R-:W-:Y:S01]  /*3ff0*/  @!P4 R2UR UR9, R21 ;  /* 0x000000001509c2ca */ /* 0x000fe200000e0000 */
[----:B------:R-:W-:Y:S01]  /*4000*/  UMOV UR10, 0x0 ;  /* 0x00000000000a7882 */ /* 0x000fe20000000000 */
[----:B------:R-:W-:Y:S03]  /*4010*/  UMOV UR11, 0x10000000 ;  /* 0x10000000000b7882 */ /* 0x000fe60000000000 */
[----:B------:R-:W5:Y:S01]  /*4020*/  LDC.64 R10, c[0x0][0xb18] ;  /* 0x0002c600ff0a7b82 */ /* 0x000f620000000a00 */
[----:B------:R-:W-:Y:S01]  /*4030*/  @!UP1 UIADD3 UR16, UPT, UPT, UR7, 0x200, URZ ;  /* 0x0000020007109890 */ /* 0x000fe2000fffe0ff */
[----:B------:R-:W-:Y:S01]  /*4040*/  @P3 SHF.R.U32.HI R28, RZ, 0x10, R25 ;  /* 0x00000010ff1c3819 */ /* 0x000fe20000011619 */
[----:B------:R-:W-:Y:S01]  /*4050*/  VOTEU.ALL UP1, P4 ;  /* 0x0000000000ff7886 */ /* 0x000fe20002020000 */
[----:B------:R-:W-:Y:S01]  /*4060*/  UMOV UR20, UR36 ;  /* 0x0000002400147c82 */ /* 0x000fe20008000000 */
[----:B------:R-:W-:Y:S03]  /*4070*/  VIADD R30, R30, 0x1 ;  /* 0x000000011e1e7836 */ /* 0x000fe60000000000 */
[----:B--2---:R-:W2:Y:S01]  /*4080*/  @!P1 LDC R0, c[0x0][0xb20] ;  /* 0x0002c800ff009b82 */ /* 0x004ea20000000800 */
[----:B------:R-:W-:Y:S01]  /*4090*/  IMAD.U32 R21, RZ, RZ, UR8 ;  /* 0x00000008ff157e24 */ /* 0x000fe2000f8e00ff */
[----:B------:R-:W-:Y:S06]  /*40a0*/  UPRMT UR8, UR37, 0x654, UR17 ;  /* 0x0000065425087896 */ /* 0x000fec0008000011 */
[----:B-1----:R-:W1:Y:S01]  /*40b0*/  @!P1 LDC R3, c[0x0][0xb0c] ;  /* 0x0002c300ff039b82 */ /* 0x002e620000000800 */
[----:B------:R-:W-:Y:S01]  /*40c0*/  IMAD.U32 R20, RZ, RZ, UR9 ;  /* 0x00000009ff147e24 */ /* 0x000fe2000f8e00ff */
[----:B------:R-:W-:Y:S04]  /*40d0*/  @!P4 R2UR UR15, R21 ;  /* 0x00000000150fc2ca */ /* 0x000fe800000e0000 */
[----:B------:R-:W-:Y:S01]  /*40e0*/  @!P4 R2UR UR14, R20 ;  /* 0x00000000140ec2ca */ /* 0x000fe200000e0000 */
[----:B------:R-:W-:Y:S11]  /*40f0*/  @!P4 IMAD.MOV.U32 R20, RZ, RZ, 0x1000 ;  /* 0x00001000ff14c424 */ /* 0x000ff600078e00ff */
[----:B------:R-:W-:Y:S01]  /*4100*/  @!UPT UIADD3 URZ, UPT, UPT, URZ, URZ, URZ ;  /* 0x000000fffffff290 */ /* 0x000fe2000fffe0ff */
[----:B------:R1:W-:Y:S01]  /*4110*/  @!UP1 UTMALDG.3D [UR16], [UR14], desc[UR10] ;  /* 0x00000a100e0095b4 */ /* 0x0003e20008011000 */
[----:B------:R1:W-:Y:S02]  /*4120*/  @!P4 SYNCS.ARRIVE.TRANS64.RED.A0TR RZ, [UR7+0x30], R20 ;  /* 0x00003014ffffc9a7 */ /* 0x0003e40008300407 */
[----:B-1----:R-:W-:Y:S01]  /*4130*/  @!P1 ISETP.NE.AND P2, PT, R3, 0x1, PT ;  /* 0x000000010300980c */ /* 0x002fe20003f45270 */
[C---:B---3--:R-:W-:Y:S01]  /*4140*/  @!P1 IMAD.HI.U32 R14, R13.reuse, R14, RZ ;  /* 0x0000000e0d0e9227 */ /* 0x048fe200078e00ff */
[----:B-----5:R-:W-:Y:S03]  /*4150*/  @!P1 ISETP.NE.AND P0, PT, R10, 0x1, PT ;  /* 0x000000010a00980c */ /* 0x020fe60003f05270 */
[C---:B------:R-:W-:Y:S01]  /*4160*/  @!P1 IMAD.HI.U32 R11, R8.reuse, R11, RZ ;  /* 0x0000000b080b9227 */ /* 0x040fe200078e00ff */
[----:B------:R-:W-:Y:S04]  /*4170*/  @!P1 SHF.R.U32.HI R14, RZ, R15, R14 ;  /* 0x0000000fff0e9219 */ /* 0x000fe8000001160e */
[----:B--2---:R-:W-:Y:S01]  /*4180*/  @!P1 SHF.R.U32.HI R9, RZ, R0, R11 ;  /* 0x00000000ff099219 */ /* 0x004fe2000001160b */
[----:B------:R-:W-:Y:S01]  /*4190*/  SYNCS.ARRIVE.TRANS64.RED.A1T0 RZ, [UR8], RZ ;  /* 0x000000ffffff79a7 */ /* 0x000fe20008100408 */
[----:B------:R-:W-:Y:S02]  /*41a0*/  @!P1 SEL R14, R13, R14, !P2 ;  /* 0x0000000e0d0e9207 */ /* 0x000fe40005000000 */
[----:B------:R-:W-:Y:S01]  /*41b0*/  @!P1 SEL R9, R8, R9, !P0 ;  /* 0x0000000908099207 */ /* 0x000fe20004000000 */
[----:B------:R-:W1:Y:S04]  /*41c0*/  SYNCS.PHASECHK.TRANS64.TRYWAIT P5, [UR7+0x48], R12 ;  /* 0x0000480cff0075a7 */ /* 0x000e6800080a1107 */
[----:B------:R-:W-:Y:S02]  /*41d0*/  @!P1 IMAD.IADD R0, R9, 0x1, -R14 ;  /* 0x0000000109009824 */ /* 0x000fe400078e0a0e */
[----:B------:R-:W-:Y:S02]  /*41e0*/  @!P1 IMAD.IADD R9, R14, 0x1, -R9 ;  /* 0x000000010e099824 */ /* 0x000fe400078e0a09 */
[----:B------:R-:W-:Y:S02]  /*41f0*/  @!P1 IMAD R13, R0, R3, R13 ;  /* 0x00000003000d9224 */ /* 0x000fe400078e020d */
[----:B------:R-:W-:Y:S01]  /*4200*/  @!P1 IMAD R8, R9, R10, R8 ;  /* 0x0000000a09089224 */ /* 0x000fe200078e0208 */
[----:B-1----:R-:W-:Y:S06]  /*4210*/  @!P5 BRA `(.L_x_74) ;  /* 0x000000340028d947 */ /* 0x002fec0003800000 */
.L_x_134:
[----:B-1----:R-:W-:Y:S01]  /*4220*/  @!P4 IADD3 R3, P0, PT, R32, 0x580, RZ ;  /* 0x000005802003c810 */ /* 0x002fe20007f1e0ff */
[----:B------:R-:W-:Y:S01]  /*4230*/  VOTEU.ALL UP1, P4 ;  /* 0x0000000000ff7886 */ /* 0x000fe20002020000 */
[----:B------:R-:W-:Y:S01]  /*4240*/  UMOV UR20, 0x0 ;  /* 0x0000000000147882 */ /* 0x000fe20000000000 */
[----:B------:R-:W-:Y:S01]  /*4250*/  UMOV UR21, 0x10000000 ;  /* 0x1000000000157882 */ /* 0x000fe20000000000 */
[----:B------:R-:W-:Y:S01]  /*4260*/  @!P4 R2UR UR9, R3 ;  /* 0x000000000309c2ca */ /* 0x000fe200000e0000 */
[----:B------:R-:W-:Y:S01]  /*4270*/  @!P4 IMAD.X R0, RZ, RZ, R33, P0 ;  /* 0x000000ffff00c224 */ /* 0x000fe200000e0621 */
[----:B------:R-:W-:Y:S01]  /*4280*/  @!UP1 UIADD3 UR10, UPT, UPT, UR18, 0x40, URZ ;  /* 0x00000040120a9890 */ /* 0x000fe2000fffe0ff */
[----:B------:R-:W-:Y:S01]  /*4290*/  ISETP.NE.AND P0, PT, R30, 0x2, PT ;  /* 0x000000021e00780c */ /* 0x000fe20003f05270 */
[----:B------:R-:W-:Y:S01]  /*42a0*/  UMOV UR11, UR19 ;  /* 0x00000013000b7c82 */ /* 0x000fe20008000000 */
[----:B------:R-:W-:Y:S01]  /*42b0*/  UMOV UR12, UR36 ;  /* 0x00000024000c7c82 */ /* 0x000fe20008000000 */
[----:B------:R-:W-:Y:S01]  /*42c0*/  @!P4 R2UR UR8, R0 ;  /* 0x000000000008c2ca */ /* 0x000fe200000e0000 */
[----:B------:R-:W-:Y:S01]  /*42d0*/  IMAD.IADD R20, R8, 0x1, R94 ;  /* 0x0000000108147824 */ /* 0x000fe200078e025e */
[----:B------:R-:W-:Y:S01]  /*42e0*/  @P3 R2UR UR36, R28 ;  /* 0x000000001c2432ca */ /* 0x000fe200000e0000 */
[----:B------:R-:W-:Y:S01]  /*42f0*/  IMAD.IADD R21, R13, 0x1, R96 ;  /* 0x000000010d157824 */ /* 0x000fe200078e0260 */
[----:B------:R-:W-:Y:S02]  /*4300*/  SEL R0, RZ, 0x1, P0 ;  /* 0x00000001ff007807 */ /* 0x000fe40000000000 */
[----:B------:R-:W-:Y:S01]  /*4310*/  LOP3.LUT R31, R31, 0x1, RZ, 0x3c, !PT ;  /* 0x000000011f1f7812 */ /* 0x000fe200078e3cff */
[----:B------:R-:W-:Y:S01]  /*4320*/  IMAD.U32 R10, RZ, RZ, UR9 ;  /* 0x00000009ff0a7e24 */ /* 0x000fe2000f8e00ff */
[----:B------:R-:W-:Y:S01]  /*4330*/  @!UP1 UIADD3 UR9, UPT, UPT, UR7, 0x38, URZ ;  /* 0x0000003807099890 */ /* 0x000fe2000fffe0ff */
[----:B------:R-:W-:Y:S02]  /*4340*/  LOP3.LUT R29, R29, R0, RZ, 0x3c, !PT ;  /* 0x000000001d1d7212 */ /* 0x000fe400078e3cff */
[----:B------:R-:W-:Y:S02]  /*4350*/  SEL R30, R30, RZ, P0 ;  /* 0x000000ff1e1e7207 */ /* 0x000fe40000000000 */
[----:B------:R-:W-:Y:S01]  /*4360*/  IMAD.U32 R11, RZ, RZ, UR8 ;  /* 0x00000008ff0b7e24 */ /* 0x000fe2000f8e00ff */
[----:B------:R-:W-:Y:S01]  /*4370*/  @!P4 R2UR UR14, R10 ;  /* 0x000000000a0ec2ca */ /* 0x000fe200000e0000 */
[----:B------:R-:W-:Y:S01]  /*4380*/  @!UP1 UIADD3 UR8, UPT, UPT, UR7, 0x1200, URZ ;  /* 0x0000120007089890 */ /* 0x000fe2000fffe0ff */
[----:B------:R-:W-:Y:S02]  /*4390*/  VOTEU.ALL UP1, P4 ;  /* 0x0000000000ff7886 */ /* 0x000fe40002020000 */
[----:B------:R-:W-:Y:S11]  /*43a0*/  @!P4 R2UR UR15, R11 ;  /* 0x000000000b0fc2ca */ /* 0x000ff600000e0000 */
[----:B------:R-:W-:Y:S02]  /*43b0*/  @!UPT UIADD3 URZ, UPT, UPT, URZ, URZ, URZ ;  /* 0x000000fffffff290 */ /* 0x000fe4000fffe0ff */
[----:B------:R2:W-:Y:S01]  /*43c0*/  @!UP1 UTMALDG.3D [UR8], [UR14], desc[UR20] ;  /* 0x000014080e0095b4 */ /* 0x0005e20008011000 */
[----:B------:R2:W-:Y:S01]  /*43d0*/  @!P4 SYNCS.ARRIVE.TRANS64.RED.A0TR RZ, [UR7+0x38], R23 ;  /* 0x00003817ffffc9a7 */ /* 0x0005e20008300407 */
[----:B------:R-:W-:Y:S01]  /*43e0*/  UPLOP3.LUT UP1, UPT, UPT, UPT, UPT, 0x80, 0x8 ;  /* 0x000000000008789c */ /* 0x000fe20003f2f070 */
[----:B------:R-:W-:Y:S01]  /*43f0*/  SYNCS.ARRIVE.TRANS64.RED.A1T0 RZ, [UR13], RZ ;  /* 0x000000ffffff79a7 */ /* 0x000fe2000810040d */
[----:B------:R-:W-:Y:S09]  /*4400*/  @P3 BRA `(.L_x_75) ;  /* 0xfffffff400503947 */ /* 0x000ff2000383ffff */
[----:B------:R-:W-:-:S04]  /*4410*/  SHF.L.U32 R3, R31, 0x1f, RZ ;  /* 0x0000001f1f037819 */ /* 0x000fc800000006ff */
[----:B------:R-:W1:Y:S02]  /*4420*/  SYNCS.PHASECHK.TRANS64.TRYWAIT P0, [UR7+0x40], R3 ;  /* 0x00004003ff0075a7 */ /* 0x000e640008001107 */
[----:B-1----:R-:W-:Y:S05]  /*4430*/  @!P0 BRA `(.L_x_76) ;  /* 0x0000003000b88947 */ /* 0x002fea0003800000 */
.L_x_136:
[----:B-1----:R-:W-:-:S07]  /*4440*/  MOV R0, UR7 ;  /* 0x0000000700007c02 */ /* 0x002fce0008000f00 */
.L_x_77:
[----:B-1----:R-:W-:-:S04]  /*4450*/  SHF.L.U32 R3, R31, 0x1f, RZ ;  /* 0x0000001f1f037819 */ /* 0x002fc800000006ff */
[----:B------:R1:W3:Y:S03]  /*4460*/  SYNCS.PHASECHK.TRANS64.TRYWAIT P0, [R0+URZ+0x48], R3 ;  /* 0x00004803000075a7 */ /* 0x0002e600080011ff */
[----:B---3--:R-:W-:Y:S05]  /*4470*/  @!P0 NANOSLEEP.SYNCS 0x989680 ;  /* 0x009896800000895d */ /* 0x008fea0003900000 */
[----:B------:R-:W3:Y:S02]  /*4480*/  @!P0 SYNCS.PHASECHK.TRANS64 P0, [R0+URZ+0x48], R3 ;  /* 0x00004803000085a7 */ /* 0x000ee400080010ff */
[----:B--23--:R-:W-:Y:S05]  /*4490*/  @P0 EXIT ;  /* 0x000000000000094d */ /* 0x00cfea0003800000 */
[----:B------:R-:W-:Y:S05]  /*44a0*/  BRA `(.L_x_77) ;  /* 0xfffffffc00e87947 */ /* 0x000fea000383ffff */
.L_x_66:
[----:B------:R-:W-:-:S06]  /*44b0*/  UISETP.GE.AND UP1, UPT, UR8, 0x4, UPT ;  /* 0x000000040800788c */ /* 0x000fcc000bf26270 */
[----:B------:R-:W-:-:S13]  /*44c0*/  PLOP3.LUT P0, PT, PT, PT, UP1, 0x80, 0x8 ;  /* 0x000000000008781c */ /* 0x000fda0003f0f018 */
[----:B------:R-:W-:Y:S05]  /*44d0*/  @!P0 EXIT ;  /* 0x000000000000894d */ /* 0x000fea0003800000 */
[----:B------:R-:W-:Y:S01]  /*44e0*/  BAR.SYNC.DEFER_BLOCKING 0x6, 0xa0 ;  /* 0x0182800000007b1d */ /* 0x000fe20000010000 */
[C---:B------:R-:W-:Y:S01]  /*44f0*/  IMAD.SHL.U32 R7, R108.reuse, 0x40, RZ ;  /* 0x000000406c077824 */ /* 0x040fe200078e00ff */
[C---:B------:R-:W-:Y:S01]  /*4500*/  LOP3.LUT R110, R108.reuse, 0x60, RZ, 0xc0, !PT ;  /* 0x000000606c6e7812 */ /* 0x040fe200078ec0ff */
[C---:B------:R-:W-:Y:S01]  /*4510*/  IMAD.SHL.U32 R100, R108.reuse, 0x20, RZ ;  /* 0x000000206c647824 */ /* 0x040fe200078e00ff */
[----:B------:R-:W-:Y:S01]  /*4520*/  CS2R R106, SRZ ;  /* 0x00000000006a7805 */ /* 0x000fe2000001ff00 */
[C---:B------:R-:W-:Y:S01]  /*4530*/  IMAD.SHL.U32 R0, R108.reuse, 0x2, RZ ;  /* 0x000000026c007824 */ /* 0x040fe200078e00ff */
[----:B------:R-:W-:Y:S02]  /*4540*/  UMOV UR49, 0x400 ;  /* 0x0000040000317882 */ /* 0x000fe40000000000 */
[----:B------:R-:W1:Y:S01]  /*4550*/  LDC R99, c[0x0][0x370] ;  /* 0x0000dc00ff637b82 */ /* 0x000e620000000800 */
[----:B------:R-:W-:Y:S01]  /*4560*/  ULEA UR49, UR37, UR49, 0x18 ;  /* 0x0000003125317291 */ /* 0x000fe2000f8ec0ff */
[----:B------:R-:W-:Y:S01]  /*4570*/  LOP3.LUT R5, R7, 0x180, RZ, 0xc0, !PT ;  /* 0x0000018007057812 */ /* 0x000fe200078ec0ff */
[----:B------:R-:W-:Y:S01]  /*4580*/  IMAD.U32 R46, R108, 0x10000, RZ ;  /* 0x000100006c2e7824 */ /* 0x000fe200078e00ff */
[----:B------:R-:W-:Y:S01]  /*4590*/  LOP3.LUT R100, R100, 0xc00, RZ, 0xc0, !PT ;  /* 0x00000c0064647812 */ /* 0x000fe200078ec0ff */
[----:B------:R-:W-:Y:S01]  /*45a0*/  UIADD3 UR4, UPT, UPT, UR49, 0x2200, URZ ;  /* 0x0000220031047890 */ /* 0x000fe2000fffe0ff */
[----:B------:R-:W-:Y:S01]  /*45b0*/  LOP3.LUT R0, R5, 0x20, R0, 0xf8, !PT ;  /* 0x0000002005007812 */ /* 0x000fe200078ef800 */
[----:B------:R-:W-:Y:S01]  /*45c0*/  IMAD.SHL.U32 R5, R108, 0x8, RZ ;  /* 0x000000086c057824 */ /* 0x000fe200078e00ff */
[----:B------:R-:W2:Y:S01]  /*45d0*/  LDC R42, c[0x0][0xb0c] ;  /* 0x0002c300ff2a7b82 */ /* 0x000ea20000000800 */
[----:B------:R-:W-:Y:S01]  /*45e0*/  LOP3.LUT R100, R100, 0x40, R7, 0xf8, !PT ;  /* 0x0000004064647812 */ /* 0x000fe200078ef807 */
[----:B------:R-:W-:Y:S01]  /*45f0*/  IMAD.MOV.U32 R44, RZ, RZ, RZ ;  /* 0x000000ffff2c7224 */ /* 0x000fe200078e00ff */
[----:B------:R-:W-:Y:S01]  /*4600*/  LOP3.LUT R46, R46, 0x600000, RZ, 0xc0, !PT ;  /* 0x006000002e2e7812 */ /* 0x000fe200078ec0ff */
[----:B------:R-:W-:Y:S01]  /*4610*/  IMAD.MOV.U32 R112, RZ, RZ, RZ ;  /* 0x000000ffff707224 */ /* 0x000fe200078e00ff */
[----:B------:R-:W-:-:S02]  /*4620*/  LOP3.LUT R108, R108, 0x2, RZ, 0xc0, !PT ;  /* 0x000000026c6c7812 */ /* 0x000fc400078ec0ff */
[----:B------:R-:W-:Y:S02]  /*4630*/  CS2R R104, SRZ ;  /* 0x0000000000687805 */ /* 0x000fe4000001ff00 */
[----:B------:R-:W-:Y:S01]  /*4640*/  LOP3.LUT R5, R0, 0x30, R5, 0x78, !PT ;  /* 0x0000003000057812 */ /* 0x000fe200078e7805 */
[----:B------:R-:W4:Y:S01]  /*4650*/  LDC R97, c[0x0][0xb20] ;  /* 0x0002c800ff617b82 */ /* 0x000f220000000800 */
[----:B------:R-:W3:Y:S01]  /*4660*/  LDS R3, [UR49+0x110] ;  /* 0x00011031ff037984 */ /* 0x000ee20008000800 */
[----:B------:R-:W-:Y:S01]  /*4670*/  LOP3.LUT R100, R100, 0x200, R7, 0xf8, !PT ;  /* 0x0000020064647812 */ /* 0x000fe200078ef807 */
[----:B------:R-:W-:Y:S01]  /*4680*/  IMAD.MOV R102, RZ, RZ, -R108 ;  /* 0x000000ffff667224 */ /* 0x000fe200078e0a6c */
[----:B------:R-:W1:Y:S01]  /*4690*/  LDCU.64 UR52, c[0x0][0x348] ;  /* 0x00006900ff3477ac */ /* 0x000e620008000a00 */
[----:B------:R-:W-:Y:S01]  /*46a0*/  IMAD.U32 R109, RZ, RZ, UR4 ;  /* 0x00000004ff6d7e24 */ /* 0x000fe2000f8e00ff */
[----:B------:R-:W-:Y:S02]  /*46b0*/  LOP3.LUT R100, R100, R5, RZ, 0xfc, !PT ;  /* 0x0000000564647212 */ /* 0x000fe400078efcff */
[----:B------:R-:W1:Y:S01]  /*46c0*/  LDC R41, c[0x0][0xb30] ;  /* 0x0002cc00ff297b82 */ /* 0x000e620000000800 */
[----:B------:R-:W1:Y:S01]  /*46d0*/  LDCU.64 UR38, c[0x0][0x888] ;  /* 0x00011100ff2677ac */ /* 0x000e620008000a00 */
[----:B------:R-:W1:Y:S06]  /*46e0*/  LDCU.64 UR44, c[0x0][0x890] ;  /* 0x00011200ff2c77ac */ /* 0x000e6c0008000a00 */
[----:B------:R-:W1:Y:S01]  /*46f0*/  LDC.64 R92, c[0x0][0xb10] ;  /* 0x0002c400ff5c7b82 */ /* 0x000e620000000a00 */
[----:B------:R-:W-:-:S07]  /*4700*/  UIADD3 UR48, UPT, UPT, UR49, 0x200, URZ ;  /* 0x0000020031307890 */ /* 0x000fce000fffe0ff */
[----:B------:R-:W1:Y:S08]  /*4710*/  LDC.64 R38, c[0x0][0xb18] ;  /* 0x0002c600ff267b82 */ /* 0x000e700000000a00 */
[----:B------:R-:W1:Y:S08]  /*4720*/  LDC.64 R36, c[0x0][0xb28] ;  /* 0x0002ca00ff247b82 */ /* 0x000e700000000a00 */
[----:B------:R-:W1:Y:S01]  /*4730*/  LDC.64 R90, c[0x0][0x8b0] ;  /* 0x00022c00ff5a7b82 */ /* 0x000e620000000a00 */
[----:B---3--:R-:W-:-:S07]  /*4740*/  IMAD.IADD R46, R3, 0x1, R46 ;  /* 0x00000001032e7824 */ /* 0x008fce00078e022e */
[----:B------:R-:W3:Y:S08]  /*4750*/  LDC.64 R88, c[0x0][0x8a8] ;  /* 0x00022a00ff587b82 */ /* 0x000ef00000000a00 */
[----:B--2-4-:R-:W1:Y:S02]  /*4760*/  LDC R98, c[0x0][0x374] ;  /* 0x0000dd00ff627b82 */ /* 0x014e640000000800 */
.L_x_103:
[----:B------:R-:W-:Y:S02]  /*4770*/  LEA R0, R112, UR49, 0x3 ;  /* 0x0000003170007c11 */ /* 0x000fe4000f8e18ff */
[----:B------:R-:W-:Y:S02]  /*4780*/  SHF.L.U32 R3, R106, 0x1f, RZ ;  /* 0x0000001f6a037819 */ /* 0x000fe400000006ff */
[----:B------:R-:W-:Y:S02]  /*4790*/  LEA R16, R112, UR49, 0x4 ;  /* 0x0000003170107c11 */ /* 0x000fe4000f8e20ff */
[----:B------:R-:W2:Y:S02]  /*47a0*/  SYNCS.PHASECHK.TRANS64.TRYWAIT P0, [R0+URZ+0x60], R3 ;  /* 0x00006003000075a7 */ /* 0x000ea400080011ff */
[----:B-12---:R-:W-:Y:S05]  /*47b0*/  @!P0 BRA `(.L_x_78) ;  /* 0x0000002c00f08947 */ /* 0x006fea0003800000 */
.L_x_137:
[----:B------:R-:W4:Y:S01]  /*47c0*/  LDC.64 R12, c[0x0][0xb10] ;  /* 0x0002c400ff0c7b82 */ /* 0x000f220000000a00 */
[----:B------:R-:W3:Y:S01]  /*47d0*/  LDS.128 R16, [R16+0xf0] ;  /* 0x0000f00010107984 */ /* 0x000ee20000000c00 */
[----:B-1----:R-:W-:Y:S01]  /*47e0*/  ISETP.NE.AND P1, PT, R41, 0x1, PT ;  /* 0x000000012900780c */ /* 0x002fe20003f25270 */
[----:B--2---:R-:W-:Y:S01]  /*47f0*/  VIADD R0, R0, 0x70 ;  /* 0x0000007000007836 */ /* 0x004fe20000000000 */
[----:B------:R-:W-:Y:S04]  /*4800*/  ISETP.GE.AND P0, PT, R40, 0x1, PT ;  /* 0x000000012800780c */ /* 0x000fe80003f06270 */
[----:B------:R-:W1:Y:S01]  /*4810*/  LDC.64 R10, c[0x0][0xb18] ;  /* 0x0002c600ff0a7b82 */ /* 0x000e620000000a00 */
[----:B------:R-:W-:Y:S01]  /*4820*/  PRMT R0, RZ, 0x654, R0 ;  /* 0x00000654ff007816 */ /* 0x000fe20000000000 */
[----:B------:R-:W-:Y:S01]  /*4830*/  @!PT LDS RZ, [RZ] ;  /* 0x00000000fffff984 */ /* 0x000fe20000000800 */
[----:B------:R-:W-:Y:S01]  /*4840*/  @!PT LDS RZ, [RZ] ;  /* 0x00000000fffff984 */ /* 0x000fe20000000800 */
[----:B------:R-:W-:Y:S01]  /*4850*/  @!PT LDS RZ, [RZ] ;  /* 0x00000000fffff984 */ /* 0x000fe20000000800 */
[----:B------:R-:W-:Y:S01]  /*4860*/  @!PT LDS RZ, [RZ] ;  /* 0x00000000fffff984 */ /* 0x000fe20000000800 */
[----:B------:R2:W-:Y:S06]  /*4870*/  MEMBAR.ALL.CTA ;  /* 0x0000000000007992 */ /* 0x0005ec0000008000 */
[----:B--2---:R-:W2:Y:S01]  /*4880*/  FENCE.VIEW.ASYNC.S ;  /* 0x00000000000073c6 */ /* 0x004ea20000000000 */
[----:B------:R-:W1:Y:S08]  /*4890*/  @!P1 LDC R14, c[0x0][0xb20] ;  /* 0x0002c800ff0e9b82 */ /* 0x000e700000000800 */
[----:B------:R-:W1:Y:S01]  /*48a0*/  @!P1 LDC R9, c[0x0][0xb0c] ;  /* 0x0002c300ff099b82 */ /* 0x000e620000000800 */
[----:B--2---:R2:W-:Y:S01]  /*48b0*/  SYNCS.ARRIVE.TRANS64.RED.A1T0 RZ, [R0+URZ], RZ ;  /* 0x000000ff00ff79a7 */ /* 0x0045e200081004ff */
[----:B---3--:R-:W-:Y:S04]  /*48c0*/  LOP3.LUT P4, RZ, R18, 0x1, RZ, 0xc0, !PT ;  /* 0x0000000112ff7812 */ /* 0x008fe8000788c0ff */
[----:B------:R-:W-:Y:S09]  /*48d0*/  P2R R111, PR, RZ, 0x10 ;  /* 0x00000010ff6f7803 */ /* 0x000ff20000000000 */
[----:B------:R-:W-:Y:S02]  /*48e0*/  @P4 MOV R45, R16 ;  /* 0x00000010002d4202 */ /* 0x000fe40000000f00 */
[----:B------:R-:W-:Y:S01]  /*48f0*/  @P4 LOP3.LUT R43, R17, 0xffff, RZ, 0xc0, !PT ;  /* 0x0000ffff112b4812 */ /* 0x000fe200078ec0ff */
[----:B--2-4-:R-:W-:Y:S06]  /*4900*/  @!P0 BRA `(.L_x_79) ;  /* 0x0000000000a48947 */ /* 0x014fec0003800000 */
[----:B------:R-:W-:Y:S01]  /*4910*/  IMAD.HI.U32 R24, R98, R39, RZ ;  /* 0x0000002762187227 */ /* 0x000fe200078e00ff */
[----:B------:R-:W-:Y:S02]  /*4920*/  ISETP.NE.AND P0, PT, R38, 0x1, PT ;  /* 0x000000012600780c */ /* 0x000fe40003f05270 */
[----:B------:R-:W-:Y:S01]  /*4930*/  ISETP.NE.AND P2, PT, R40, 0x1, PT ;  /* 0x000000012800780c */ /* 0x000fe20003f45270 */
[-C--:B------:R-:W-:Y:S01]  /*4940*/  IMAD.HI.U32 R22, R99, R92.reuse, RZ ;  /* 0x0000005c63167227 */ /* 0x080fe200078e00ff */
[----:B------:R-:W-:Y:S02]  /*4950*/  SHF.R.U32.HI R23, RZ, R97, R24 ;  /* 0x00000061ff177219 */ /* 0x000fe40000011618 */
[----:B------:R-:W-:Y:S01]  /*4960*/  ISETP.NE.AND P3, PT, R42, 0x1, PT ;  /* 0x000000012a00780c */ /* 0x000fe20003f65270 */
[----:B------:R-:W-:Y:S01]  /*4970*/  IMAD.HI.U32 R28, R43, R39, RZ ;  /* 0x000000272b1c7227 */ /* 0x000fe200078e00ff */
[----:B------:R-:W-:Y:S02]  /*4980*/  SHF.R.U32.HI R22, RZ, R93, R22 ;  /* 0x0000005dff167219 */ /* 0x000fe40000011616 */
[----:B------:R-:W-:Y:S01]  /*4990*/  SEL R3, R98, R23, !P0 ;  /* 0x0000001762037207 */ /* 0x000fe20004000000 */
[----:B------:R-:W-:Y:S01]  /*49a0*/  IMAD.HI.U32 R26, R45, R92, RZ ;  /* 0x0000005c2d1a7227 */ /* 0x000fe200078e00ff */
[----:B------:R-:W-:Y:S03]  /*49b0*/  SEL R7, R99, R22, !P3 ;  /* 0x0000001663077207 */ /* 0x000fe60005800000 */
[-C--:B------:R-:W-:Y:S01]  /*49c0*/  IMAD.HI.U32 R22, R3, R36.reuse, RZ ;  /* 0x0000002403167227 */ /* 0x080fe200078e00ff */
[----:B------:R-:W-:Y:S03]  /*49d0*/  SHF.R.U32.HI R26, RZ, R93, R26 ;  /* 0x0000005dff1a7219 */ /* 0x000fe6000001161a */
[----:B------:R-:W-:Y:S01]  /*49e0*/  IMAD.HI.U32 R24, R7, R36, RZ ;  /* 0x0000002407187227 */ /* 0x000fe200078e00ff */
[----:B------:R-:W-:Y:S02]  /*49f0*/  @P2 SHF.R.U32.HI R3, RZ, R37, R22 ;  /* 0x00000025ff032219 */ /* 0x000fe40000011616 */
[----:B------:R-:W-:Y:S02]  /*4a00*/  SHF.R.U32.HI R22, RZ, R97, R28 ;  /* 0x00000061ff167219 */ /* 0x000fe4000001161c */
[----:B------:R-:W-:Y:S01]  /*4a10*/  @P2 SHF.R.U32.HI R7, RZ, R37, R24 ;  /* 0x00000025ff072219 */ /* 0x000fe20000011618 */
[C---:B------:R-:W-:Y:S01]  /*4a20*/  IMAD R2, R40.reuse, R3, RZ ;  /* 0x0000000328027224 */ /* 0x040fe200078e02ff */
[----:B------:R-:W-:Y:S02]  /*4a30*/  SEL R5, R43, R22, !P0 ;  /* 0x000000162b057207 */ /* 0x000fe40004000000 */
[----:B------:R-:W-:Y:S01]  /*4a40*/  SEL R3, R45, R26, !P3 ;  /* 0x0000001a2d037207 */ /* 0x000fe20005800000 */
[----:B------:R-:W-:Y:S01]  /*4a50*/  IMAD R4, R40, R7, RZ ;  /* 0x0000000728047224 */ /* 0x000fe200078e02ff */
[C---:B------:R-:W-:Y:S01]  /*4a60*/  ISETP.GE.AND P0, PT, R5.reuse, R2, PT ;  /* 0x000000020500720c */ /* 0x040fe20003f06270 */
[----:B------:R-:W-:Y:S03]  /*4a70*/  IMAD.HI.U32 R6, R5, R36, RZ ;  /* 0x0000002405067227 */ /* 0x000fe600078e00ff */
[----:B------:R-:W-:Y:S01]  /*4a80*/  ISETP.GE.OR P0, PT, R3, R4, P0 ;  /* 0x000000040300720c */ /* 0x000fe20000706670 */
[----:B------:R-:W-:Y:S01]  /*4a90*/  IMAD.MOV R4, RZ, RZ, -R3 ;  /* 0x000000ffff047224 */ /* 0x000fe200078e0a03 */
[-C--:B------:R-:W-:Y:S03]  /*4aa0*/  SHF.R.U32.HI R6, RZ, R37.reuse, R6 ;  /* 0x00000025ff067219 */ /* 0x080fe60000011606 */
[----:B------:R-:W-:Y:S01]  /*4ab0*/  IMAD R45, R42, R4, R45 ;  /* 0x000000042a2d7224 */ /* 0x000fe200078e022d */
[----:B------:R-:W-:Y:S05]  /*4ac0*/  SEL R15, R5, R6, !P2 ;  /* 0x00000006050f7207 */ /* 0x000fea0005000000 */
[----:B------:R-:W-:Y:S02]  /*4ad0*/  IMAD.MOV R6, RZ, RZ, -R15 ;  /* 0x000000ffff067224 */ /* 0x000fe400078e0a0f */
[C---:B------:R-:W-:Y:S04]  /*4ae0*/  @!P0 IMAD.HI.U32 R2, R3.reuse, R36, RZ ;  /* 0x0000002403028227 */ /* 0x040fe800078e00ff */
[----:B------:R-:W-:Y:S01]  /*4af0*/  IMAD R6, R40, R6, R5 ;  /* 0x0000000628067224 */ /* 0x000fe200078e0205 */
[----:B------:R-:W-:Y:S04]  /*4b00*/  @!P0 SHF.R.U32.HI R2, RZ, R37, R2 ;  /* 0x00000025ff028219 */ /* 0x000fe80000011602 */
[----:B------:R-:W-:Y:S02]  /*4b10*/  @!P0 SEL R0, R3, R2, !P2 ;  /* 0x0000000203008207 */ /* 0x000fe40005000000 */
[----:B------:R-:W-:Y:S02]  /*4b20*/  IADD3 R2, PT, PT, -R5, RZ, RZ ;  /* 0x000000ff05027210 */ /* 0x000fe40007ffe1ff */
[----:B------:R-:W-:Y:S01]  /*4b30*/  @!P0 IADD3 R8, PT, PT, R15, -R0, RZ ;  /* 0x800000000f088210 */ /* 0x000fe20007ffe0ff */
[----:B------:R-:W-:Y:S02]  /*4b40*/  @!P0 IMAD R0, R7, R6, R0 ;  /* 0x0000000607008224 */ /* 0x000fe400078e0200 */
[----:B------:R-:W-:Y:S02]  /*4b50*/  IMAD R43, R38, R2, R43 ;  /* 0x00000002262b7224 */ /* 0x000fe400078e022b */
[----:B------:R-:W-:Y:S02]  /*4b60*/  @!P0 IMAD R5, R8, R40, R3 ;  /* 0x0000002808058224 */ /* 0x000fe400078e0203 */
[----:B------:R-:W-:Y:S04]  /*4b70*/  @!P0 IMAD.MOV.U32 R3, RZ, RZ, R0 ;  /* 0x000000ffff038224 */ /* 0x000fe800078e0000 */
[----:B------:R-:W-:Y:S02]  /*4b80*/  IMAD R45, R3, R42, R45 ;  /* 0x0000002a032d7224 */ /* 0x000fe400078e022d */
[----:B------:R-:W-:Y:S07]  /*4b90*/  IMAD R43, R5, R38, R43 ;  /* 0x00000026052b7224 */ /* 0x000fee00078e022b */
.L_x_79:
[----:B-1----:R-:W-:Y:S01]  /*4ba0*/  @!P1 ISETP.NE.AND P0, PT, R10, 0x1, PT ;  /* 0x000000010a00980c */ /* 0x002fe20003f05270 */
[----:B------:R-:W-:Y:S01]  /*4bb0*/  @!P1 IMAD.HI.U32 R0, R45, R12, RZ ;  /* 0x0000000c2d009227 */ /* 0x000fe200078e00ff */
[----:B------:R-:W-:Y:S01]  /*4bc0*/  @!P1 ISETP.NE.AND P2, PT, R9, 0x1, PT ;  /* 0x000000010900980c */ /* 0x000fe20003f45270 */
[----:B------:R-:W-:Y:S01]  /*4bd0*/  ULOP3.LUT UP0, URZ, UR48, 0x1b0, URZ, 0xc0, !UPT ;  /* 0x000001b030ff7892 */ /* 0x000fe2000f80c0ff */
[----:B------:R-:W-:Y:S01]  /*4be0*/  R2UR UR42, R21 ;  /* 0x00000000152a72ca */ /* 0x000fe200000e0000 */
[----:B------:R-:W-:Y:S01]  /*4bf0*/  @!P1 IMAD.HI.U32 R3, R43, R11, RZ ;  /* 0x0000000b2b039227 */ /* 0x000fe200078e00ff */
[----:B------:R-:W-:Y:S02]  /*4c00*/  @!P1 SHF.R.U32.HI R0, RZ, R13, R0 ;  /* 0x0000000dff009219 */ /* 0x000fe40000011600 */
[----:B------:R-:W-:Y:S01]  /*4c10*/  R2UR UR41, R20 ;  /* 0x00000000142972ca */ /* 0x000fe200000e0000 */
[----:B------:R-:W-:Y:S01]  /*4c20*/  VIADD R112, R112, 0x1 ;  /* 0x0000000170707836 */ /* 0x000fe20000000000 */
[----:B------:R-:W-:Y:S02]  /*4c30*/  @!P1 SHF.R.U32.HI R2, RZ, R14, R3 ;  /* 0x0000000eff029219 */ /* 0x000fe40000011603 */
[----:B------:R-:W-:Y:S02]  /*4c40*/  @!P1 SEL R3, R45, R0, !P2 ;  /* 0x000000002d039207 */ /* 0x000fe40005000000 */
[----:B------:R-:W-:Y:S02]  /*4c50*/  @!P1 SEL R2, R43, R2, !P0 ;  /* 0x000000022b029207 */ /* 0x000fe40004000000 */
[----:B------:R-:W-:Y:S01]  /*4c60*/  @P4 SHF.R.U32.HI R103, RZ, 0x10, R17 ;  /* 0x00000010ff674819 */ /* 0x000fe20000011611 */
[----:B------:R-:W-:Y:S02]  /*4c70*/  USHF.L.U32 UR42, UR42, 0x6, URZ ;  /* 0x000000062a2a7899 */ /* 0x000fe400080006ff */
[----:B------:R-:W-:Y:S02]  /*4c80*/  @!P1 IMAD.IADD R0, R2, 0x1, -R3 ;  /* 0x0000000102009824 */ /* 0x000fe400078e0a03 */
[----:B------:R-:W-:Y:S01]  /*4c90*/  @!P1 IMAD.IADD R2, R3, 0x1, -R2 ;  /* 0x0000000103029824 */ /* 0x000fe200078e0a02 */
[----:B------:R-:W-:Y:S01]  /*4ca0*/  USHF.L.U32 UR41, UR41, 0x7, URZ ;  /* 0x0000000729297899 */ /* 0x000fe200080006ff */
[----:B------:R-:W-:Y:S02]  /*4cb0*/  @!P1 IMAD R45, R0, R9, R45 ;  /* 0x00000009002d9224 */ /* 0x000fe400078e022d */
[----:B------:R-:W-:Y:S01]  /*4cc0*/  @!P1 IMAD R43, R2, R10, R43 ;  /* 0x0000000a022b9224 */ /* 0x000fe200078e022b */
[----:B------:R-:W-:Y:S08]  /*4cd0*/  BRA.U !UP0, `(.L_x_80) ;  /* 0x0000000108407547 */ /* 0x000ff0000b800000 */
[----:B------:R-:W1:Y:S01]  /*4ce0*/  LDCU.64 UR8, c[0x4][0x80] ;  /* 0x01001000ff0877ac */ /* 0x000e620008000a00 */
[----:B------:R-:W-:Y:S01]  /*4cf0*/  MOV R3, 0x0 ;  /* 0x0000000000037802 */ /* 0x000fe20000000f00 */
[----:B------:R-:W-:Y:S02]  /*4d00*/  HFMA2 R12, -RZ, RZ, 0, 5.9604644775390625e-08 ;  /* 0x00000001ff0c7431 */ /* 0x000fe400000001ff */
[----:B------:R-:W-:Y:S02]  /*4d10*/  IMAD.MOV.U32 R8, RZ, RZ, 0x70 ;  /* 0x00000070ff087424 */ /* 0x000fe400078e00ff */
[----:B------:R-:W-:Y:S01]  /*4d20*/  IMAD.MOV.U32 R13, RZ, RZ, RZ ;  /* 0x000000ffff0d7224 */ /* 0x000fe200078e00ff */
[----:B------:R-:W2:Y:S01]  /*4d30*/  LDCU.64 UR6, c[0x4][0x88] ;  /* 0x01001100ff0677ac */ /* 0x000ea20008000a00 */
[----:B------:R-:W3:Y:S01]  /*4d40*/  LDC.64 R2, c[0x4][R3] ;  /* 0x0100000003027b82 */ /* 0x000ee20000000a00 */
[----:B------:R-:W4:Y:S01]  /*4d50*/  LDCU.64 UR4, c[0x4][0x8] ;  /* 0x01000100ff0477ac */ /* 0x000f220008000a00 */
[----:B-1----:R-:W-:Y:S01]  /*4d60*/  MOV R5, UR9 ;  /* 0x0000000900057c02 */ /* 0x002fe20008000f00 */
[----:B------:R-:W-:Y:S01]  /*4d70*/  IMAD.U32 R4, RZ, RZ, UR8 ;  /* 0x00000008ff047e24 */ /* 0x000fe2000f8e00ff */
[----:B--2---:R-:W-:Y:S01]  /*4d80*/  MOV R7, UR7 ;  /* 0x0000000700077c02 */ /* 0x004fe20008000f00 */
[----:B------:R-:W-:Y:S01]  /*4d90*/  IMAD.U32 R6, RZ, RZ, UR6 ;  /* 0x00000006ff067e24 */ /* 0x000fe2000f8e00ff */
[----:B----4-:R-:W-:Y:S01]  /*4da0*/  MOV R11, UR5 ;  /* 0x00000005000b7c02 */ /* 0x010fe20008000f00 */
[----:B------:R-:W-:Y:S02]  /*4db0*/  IMAD.U32 R10, RZ, RZ, UR4 ;  /* 0x00000004ff0a7e24 */ /* 0x000fe4000f8e00ff */
[----:B------:R-:W-:Y:S07]  /*4dc0*/  LEPC R20, `(.L_x_80) ;  /* 0x000000001014794e */ /* 0x000fee0000000000 */
[----:B---3-5:R-:W-:Y:S05]  /*4dd0*/  CALL.ABS.NOINC R2 ;  /* 0x0000000002007343 */ /* 0x028fea0003c00000 */
.L_x_80:
[----:B------:R-:W-:Y:S01]  /*4de0*/  LOP3.LUT P0, RZ, R109, 0x1b0, RZ, 0xc0, !PT ;  /* 0x000001b06dff7812 */ /* 0x000fe2000780c0ff */
[----:B------:R-:W-:Y:S11]  /*4df0*/  BSSY.RECONVERGENT B6, `(.L_x_81) ;  /* 0x0000013000067945 */ /* 0x000ff60003800200 */
[----:B------:R-:W-:Y:S01]  /*4e00*/  @!UPT UIADD3 URZ, UPT, UPT, URZ, URZ, URZ ;  /* 0x000000fffffff290 */ /* 0x000fe2000fffe0ff */
[----:B------:R-:W-:Y:S05]  /*4e10*/  @!P0 BRA `(.L_x_82) ;  /* 0x0000000000408947 */ /* 0x000fea0003800000 */
        /* <DEDUP_REMOVED lines=16> */
.L_x_82:
[----:B------:R-:W-:Y:S05]  /*4f20*/  BSYNC.RECONVERGENT B6 ;  /* 0x0000000000067941 */ /* 0x000fea0003800200 */
.L_x_81:
[----:B------:R-:W-:Y:S01]  /*4f30*/  ISETP.NE.U32.AND P4, PT, R90, RZ, PT ;  /* 0x000000ff5a00720c */ /* 0x000fe20003f85070 */
[----:B------:R-:W-:Y:S01]  /*4f40*/  UISETP.NE.AND UP2, UPT, UR50, URZ, UPT ;  /* 0x000000ff3200728c */ /* 0x000fe2000bf45270 */
[----:B------:R-:W-:Y:S01]  /*4f50*/  ISETP.NE.U32.AND P2, PT, RZ, UR38, PT ;  /* 0x00000026ff007c0c */ /* 0x000fe2000bf45070 */
[----:B------:R-:W-:Y:S01]  /*4f60*/  UISETP.NE.U32.AND UP1, UPT, UR44, URZ, UPT ;  /* 0x000000ff2c00728c */ /* 0x000fe2000bf25070 */
[----:B------:R-:W-:Y:S01]  /*4f70*/  ISETP.NE.AND.EX P4, PT, R91, RZ, PT, P4 ;  /* 0x000000ff5b00720c */ /* 0x000fe20003f85340 */
[----:B------:R-:W-:Y:S01]  /*4f80*/  UPLOP3.LUT UP0, UPT, UPT, UPT, UPT, 0x40, 0x4 ;  /* 0x000000000004789c */ /* 0x000fe20003f0e870 */
[----:B------:R-:W-:Y:S01]  /*4f90*/  ISETP.NE.AND.EX P2, PT, RZ, UR39, PT, P2 ;  /* 0x00000027ff007c0c */ /* 0x000fe2000bf45320 */
[----:B------:R-:W-:Y:S01]  /*4fa0*/  UISETP.NE.AND.EX UP1, UPT, UR45, URZ, UPT, UP1 ;  /* 0x000000ff2d00728c */ /* 0x000fe2000bf25310 */
[----:B------:R-:W-:Y:S04]  /*4fb0*/  PLOP3.LUT P1, PT, PT, PT, UP2, 0x80, 0x8 ;  /* 0x000000000008781c */ /* 0x000fe80003f2f028 */
[----:B------:R-:W-:Y:S06]  /*4fc0*/  @UP2 UPLOP3.LUT UP0, UPT, UPT, UPT, UP1, 0x80, 0x8 ;  /* 0x000000000008289c */ /* 0x000fec0003f0f010 */
[----:B------:R-:W-:Y:S01]  /*4fd0*/  PLOP3.LUT P0, PT, PT, PT, UP0, 0x80, 0x8 ;  /* 0x000000000008781c */ /* 0x000fe20003f0f008 */
[----:B------:R-:W-:Y:S01]  /*4fe0*/  @!UPT UIADD3 URZ, UPT, UPT, URZ, URZ, URZ ;  /* 0x000000fffffff290 */ /* 0x000fe2000fffe0ff */
[----:B------:R-:W-:Y:S11]  /*4ff0*/  BRA.U !UP1, `(.L_x_83) ;  /* 0x0000000109387547 */ /* 0x000ff6000b800000 */
[----:B------:R-:W-:Y:S01]  /*5000*/  UISETP.NE.U32.AND UP0, UPT, UR38, URZ, UPT ;  /* 0x000000ff2600728c */ /* 0x000fe2000bf05070 */
[----:B------:R-:W-:Y:S02]  /*5010*/  HFMA2 R0, -RZ, RZ, 0, 5.9604644775390625e-08 ;  /* 0x00000001ff007431 */ /* 0x000fe400000001ff */
[----:B------:R-:W-:Y:S01]  /*5020*/  IMAD.MOV.U32 R95, RZ, RZ, 0x1 ;  /* 0x00000001ff5f7424 */ /* 0x000fe200078e00ff */
[----:B------:R-:W-:Y:S06]  /*5030*/  UISETP.NE.AND.EX UP0, UPT, UR39, URZ, UPT, UP0 ;  /* 0x000000ff2700728c */ /* 0x000fec000bf05300 */
[----:B------:R-:W-:Y:S05]  /*5040*/  PLOP3.LUT P3, PT, PT, PT, UP0, 0x80, 0x8 ;  /* 0x000000000008781c */ /* 0x000fea0003f6f008 */
[----:B------:R-:W1:Y:S01]  /*5050*/  @UP0 LDCU.64 UR6, c[0x0][0x888] ;  /* 0x00011100ff0607ac */ /* 0x000e620008000a00 */
[----:B------:R-:W-:Y:S07]  /*5060*/  @UP0 UIMAD UR4, UR36, UR44, URZ ;  /* 0x0000002c240402a4 */ /* 0x000fee000f8e02ff */
[----:B------:R-:W-:Y:S01]  /*5070*/  @!P3 PRMT R95, R0, 0x7610, R95 ;  /* 0x00007610005fb816 */ /* 0x000fe2000000005f */
[----:B-1----:R-:W-:Y:S03]  /*5080*/  @UP0 UIMAD.WIDE UR6, UR4, 0x4, UR6 ;  /* 0x00000004040608a5 */ /* 0x002fe6000f8e0206 */
[----:B------:R-:W1:Y:S03]  /*5090*/  @!UP0 LDCU UR4, c[0x0][0x880] ;  /* 0x00011000ff0487ac */ /* 0x000e660008000800 */
[----:B------:R-:W-:Y:S01]  /*50a0*/  IMAD.U32 R2, RZ, RZ, UR6 ;  /* 0x00000006ff027e24 */ /* 0x000fe2000f8e00ff */
[----:B------:R-:W-:Y:S05]  /*50b0*/  MOV R3, UR7 ;  /* 0x0000000700037c02 */ /* 0x000fea0008000f00 */
[----:B-----5:R2:W5:Y:S02]  /*50c0*/  @P3 LDG.E R49, desc[UR46][R2.64] ;  /* 0x0000002e02313981 */ /* 0x020564000c1e1900 */
[----:B-12---:R-:W-:Y:S02]  /*50d0*/  @!P3 IMAD.U32 R49, RZ, RZ, UR4 ;  /* 0x00000004ff31be24 */ /* 0x006fe4000f8e00ff */
.L_x_83:
[----:B------:R-:W-:Y:S05]  /*50e0*/  @!P4 BRA `(.L_x_84) ;  /* 0x000000000020c947 */ /* 0x000fea0003800000 */
[----:B------:R-:W-:Y:S04]  /*50f0*/  ISETP.NE.U32.AND P3, PT, R88, RZ, PT ;  /* 0x000000ff5800720c */ /* 0x000fe80003f65070 */
[----:B------:R-:W-:Y:S11]  /*5100*/  ISETP.NE.AND.EX P3, PT, R89, RZ, PT, P3 ;  /* 0x000000ff5900720c */ /* 0x000ff60003f65330 */
[----:B------:R-:W-:Y:S02]  /*5110*/  @!UPT UIADD3 URZ, UPT, UPT, URZ, URZ, URZ ;  /* 0x000000fffffff290 */ /* 0x000fe4000fffe0ff */
[----:B------:R-:W1:Y:S01]  /*5120*/  @P3 LDC.64 R2, c[0x0][0x8a8] ;  /* 0x00022a00ff023b82 */ /* 0x000e620000000a00 */
[----:B------:R-:W-:Y:S04]  /*5130*/  @P3 IMAD R0, R90, UR36, RZ ;  /* 0x000000245a003c24 */ /* 0x000fe8000f8e02ff */
[----:B-1----:R-:W-:Y:S05]  /*5140*/  @P3 IMAD.WIDE R2, R0, 0x4, R2 ;  /* 0x0000000400023825 */ /* 0x002fea00078e0202 */
[----:B-----5:R1:W5:Y:S02]  /*5150*/  @P3 LDG.E R47, desc[UR46][R2.64] ;  /* 0x0000002e022f3981 */ /* 0x020364000c1e1900 */
[----:B-1----:R-:W2:Y:S02]  /*5160*/  @!P3 LDC R47, c[0x0][0x8a0] ;  /* 0x00022800ff2fbb82 */ /* 0x002ea40000000800 */
.L_x_84:
[----:B-----5:R-:W-:Y:S01]  /*5170*/  FSETP.NEU.AND P4, PT, R49, RZ, PT ;  /* 0x000000ff3100720b */ /* 0x020fe20003f8d000 */
[----:B------:R-:W-:Y:S01]  /*5180*/  BSSY B1, `(.L_x_85) ;  /* 0x0000042000017945 */ /* 0x000fe20003800000 */
[----:B------:R-:W-:Y:S01]  /*5190*/  SEL R7, RZ, 0xffffffff, P2 ;  /* 0xffffffffff077807 */ /* 0x000fe20001000000 */
[----:B------:R-:W-:Y:S01]  /*51a0*/  IMAD.MOV.U32 R115, RZ, RZ, 0x1 ;  /* 0x00000001ff737424 */ /* 0x000fe200078e00ff */
[----:B------:R-:W-:Y:S02]  /*51b0*/  LOP3.LUT P3, RZ, R95, 0xff, RZ, 0xc0, !PT ;  /* 0x000000ff5fff7812 */ /* 0x000fe4000786c0ff */
[----:B------:R-:W-:Y:S02]  /*51c0*/  CS2R R86, SRZ ;  /* 0x0000000000567805 */ /* 0x000fe4000001ff00 */
[----:B------:R-:W-:Y:S02]  /*51d0*/  @P1 SEL R4, RZ, 0xffffffff, P4 ;  /* 0xffffffffff041807 */ /* 0x000fe40002000000 */
[----:B------:R-:W-:Y:S02]  /*51e0*/  CS2R R84, SRZ ;  /* 0x0000000000547805 */ /* 0x000fe4000001ff00 */
[----:B------:R-:W-:Y:S02]  /*51f0*/  LEA R0, R105, UR49, 0x3 ;  /* 0x0000003169007c11 */ /* 0x000fe4000f8e18ff */
[----:B------:R-:W-:Y:S02]  /*5200*/  CS2R R82, SRZ ;  /* 0x0000000000527805 */ /* 0x000fe4000001ff00 */
[----:B------:R-:W-:Y:S02]  /*5210*/  @P0 SEL R4, R7, R4, !P3 ;  /* 0x0000000407040207 */ /* 0x000fe40005800000 */
[----:B------:R-:W-:Y:S02]  /*5220*/  CS2R R80, SRZ ;  /* 0x0000000000507805 */ /* 0x000fe4000001ff00 */
[----:B------:R-:W-:Y:S02]  /*5230*/  LEA R113, R44, UR49, 0x3 ;  /* 0x000000312c717c11 */ /* 0x000fe4000f8e18ff */
[----:B------:R-:W-:Y:S02]  /*5240*/  @P1 LOP3.LUT R4, R4, 0x1, RZ, 0xc0, !PT ;  /* 0x0000000104041812 */ /* 0x000fe400078ec0ff */
[----:B------:R-:W-:Y:S02]  /*5250*/  SHF.L.U32 R2, R107, 0x1f, RZ ;  /* 0x0000001f6b027819 */ /* 0x000fe400000006ff */
[----:B------:R-:W-:Y:S02]  /*5260*/  ISETP.NE.U32.OR P6, PT, R4, 0x1, !P1 ;  /* 0x000000010400780c */ /* 0x000fe40004fc5470 */
[----:B------:R-:W-:Y:S02]  /*5270*/  PLOP3.LUT P2, PT, PT, PT, UP1, 0x80, 0x8 ;  /* 0x000000000008781c */ /* 0x000fe40003f4f018 */
[----:B------:R-:W-:Y:S02]  /*5280*/  LEA.HI R5, R44, R44, RZ, 0x1 ;  /* 0x0000002c2c057211 */ /* 0x000fe400078f08ff */
[----:B------:R-:W-:Y:S02]  /*5290*/  SEL R4, RZ, 0xffffffff, P4 ;  /* 0xffffffffff047807 */ /* 0x000fe40002000000 */
[----:B------:R-:W-:Y:S01]  /*52a0*/  P2R R114, PR, RZ, 0x40 ;  /* 0x00000040ff727803 */ /* 0x000fe20000000000 */
[C---:B------:R-:W-:Y:S01]  /*52b0*/  IMAD.SHL.U32 R3, R5.reuse, 0x40, RZ ;  /* 0x0000004005037824 */ /* 0x040fe200078e00ff */
[----:B------:R-:W-:Y:S03]  /*52c0*/  LOP3.LUT R5, R5, 0xffe, RZ, 0xc0, !PT ;  /* 0x00000ffe05057812 */ /* 0x000fe600078ec0ff */
[----:B------:R-:W-:Y:S02]  /*52d0*/  @P6 SHF.L.U32 R9, R104, 0x1f, RZ ;  /* 0x0000001f68096819 */ /* 0x000fe400000006ff */
[----:B------:R-:W-:Y:S01]  /*52e0*/  @P2 SEL R4, R7, R4, !P3 ;  /* 0x0000000407042207 */ /* 0x000fe20005800000 */
[----:B------:R-:W-:Y:S01]  /*52f0*/  IMAD.IADD R48, R44, 0x1, -R5 ;  /* 0x000000012c307824 */ /* 0x000fe200078e0a05 */
[----:B------:R-:W1:Y:S01]  /*5300*/  @P6 SYNCS.PHASECHK.TRANS64.TRYWAIT P1, [R0+URZ+0x30], R9 ;  /* 0x00003009000065a7 */ /* 0x000e6200080211ff */
[----:B------:R-:W-:Y:S02]  /*5310*/  LOP3.LUT R3, R3, 0xffffff80, RZ, 0xc0, !PT ;  /* 0xffffff8003037812 */ /* 0x000fe400078ec0ff */
[----:B------:R-:W-:Y:S03]  /*5320*/  LOP3.LUT R4, R4, 0x1, RZ, 0xc0, !PT ;  /* 0x0000000104047812 */ /* 0x000fe600078ec0ff */
[----:B------:R-:W-:Y:S01]  /*5330*/  IMAD.IADD R3, R46, 0x1, R3 ;  /* 0x000000012e037824 */ /* 0x000fe200078e0203 */
[----:B------:R-:W-:Y:S03]  /*5340*/  ISETP.NE.U32.AND P5, PT, R4, 0x1, PT ;  /* 0x000000010400780c */ /* 0x000fe60003fa5070 */
[----:B------:R-:W-:Y:S01]  /*5350*/  IMAD R48, R48, 0x100000, R3 ;  /* 0x0010000030307824 */ /* 0x000fe200078e0203 */
[----:B------:R-:W-:Y:S01]  /*5360*/  P2R R124, PR, RZ, 0x20 ;  /* 0x00000020ff7c7803 */ /* 0x000fe20000000000 */
[----:B------:R3:W4:Y:S01]  /*5370*/  SYNCS.PHASECHK.TRANS64.TRYWAIT P0, [R113+URZ+0x80], R2 ;  /* 0x00008002710075a7 */ /* 0x00072200080011ff */
[----:B-1----:R-:W-:Y:S01]  /*5380*/  @P6 SEL R115, RZ, 0x1, !P1 ;  /* 0x00000001ff736807 */ /* 0x002fe20004800000 */
[----:B---3--:R-:W-:Y:S06]  /*5390*/  @!P6 BRA `(.L_x_86) ;  /* 0x000000000080e947 */ /* 0x008fec0003800000 */
[----:B------:R-:W-:Y:S01]  /*53a0*/  @P5 IMAD R5, R105, 0x1000, R100 ;  /* 0x0000100069055824 */ /* 0x000fe200078e0264 */
[----:B------:R-:W-:Y:S01]  /*53b0*/  ISETP.NE.AND P1, PT, R115, RZ, PT ;  /* 0x000000ff7300720c */ /* 0x000fe20003f25270 */
[----:B------:R-:W-:Y:S01]  /*53c0*/  BSSY B0, `(.L_x_87) ;  /* 0x000000b000007945 */ /* 0x000fe20003800000 */
[----:B------:R-:W-:Y:S01]  /*53d0*/  CS2R R82, SRZ ;  /* 0x0000000000527805 */ /* 0x000fe2000001ff00 */
[----:B------:R-:W-:Y:S01]  /*53e0*/  @P5 VIADD R4, R5, UR49 ;  /* 0x0000003105045c36 */ /* 0x000fe20008000000 */
[----:B------:R-:W-:Y:S02]  /*53f0*/  CS2R R80, SRZ ;  /* 0x0000000000507805 */ /* 0x000fe4000001ff00 */
[----:B------:R-:W-:Y:S02]  /*5400*/  CS2R R86, SRZ ;  /* 0x0000000000567805 */ /* 0x000fe4000001ff00 */
[----:B------:R-:W-:Y:S01]  /*5410*/  CS2R R84, SRZ ;  /* 0x0000000000547805 */ /* 0x000fe2000001ff00 */
[----:B------:R-:W-:Y:S04]  /*5420*/  @P5 IMAD R4, R108, -0x10, R4 ;  /* 0xfffffff06c045824 */ /* 0x000fe800078e0204 */
[----:B------:R-:W-:Y:S05]  /*5430*/  @P1 BRA `(.L_x_88) ;  /* 0x00000000000c1947 */ /* 0x000fea0003800000 */
[----:B------:R-:W-:Y:S04]  /*5440*/  SHF.L.U32 R3, R104, 0x1f, RZ ;  /* 0x0000001f68037819 */ /* 0x000fe800000006ff */
[----:B------:R-:W1:Y:S02]  /*5450*/  SYNCS.PHASECHK.TRANS64.TRYWAIT P1, [R0+URZ+0x30], R3 ;  /* 0x00003003000075a7 */ /* 0x000e6400080211ff */
[----:B-1----:R-:W-:Y:S05]  /*5460*/  @!P1 BRA `(.L_x_89) ;  /* 0x0000002000d89947 */ /* 0x002fea0003800000 */
.L_x_88:
[----:B------:R-:W-:Y:S05]  /*5470*/  BSYNC B0 ;  /* 0x0000000000007941 */ /* 0x000fea0003800000 */
.L_x_87:
[----:B------:R-:W-:Y:S01]  /*5480*/  ISETP.NE.AND P1, PT, R124, RZ, PT ;  /* 0x000000ff7c00720c */ /* 0x000fe20003f25270 */
[----:B-1----:R-:W-:Y:S02]  /*5490*/  VIADD R3, R0, 0x40 ;  /* 0x0000004000037836 */ /* 0x002fe40000000000 */
[----:B------:R-:W-:Y:S02]  /*54a0*/  IMAD.U32 R0, RZ, RZ, UR37 ;  /* 0x00000025ff007e24 */ /* 0x000fe4000f8e00ff */
[----:B------:R-:W-:Y:S03]  /*54b0*/  VIADD R105, R105, 0x1 ;  /* 0x0000000169697836 */ /* 0x000fe60000000000 */
[----:B------:R-:W-:Y:S05]  /*54c0*/  PRMT R0, R0, 0x654, R3 ;  /* 0x0000065400007816 */ /* 0x000fea0000000003 */
[----:B------:R1:W3:Y:S04]  /*54d0*/  @P1 LDS.128 R80, [R5+UR49+0x200] ;  /* 0x0002003105501984 */ /* 0x0002e80008000c00 */
[----:B------:R1:W1:Y:S01]  /*54e0*/  @P1 LDS.128 R84, [R4+0x210] ;  /* 0x0002100004541984 */ /* 0x0002620000000c00 */
[C---:B------:R-:W-:Y:S01]  /*54f0*/  ISETP.NE.AND P1, PT, R105.reuse, 0x2, PT ;  /* 0x000000026900780c */ /* 0x040fe20003f25270 */
[----:B------:R-:W-:Y:S01]  /*5500*/  @!PT LDS RZ, [RZ] ;  /* 0x00000000fffff984 */ /* 0x000fe20000000800 */
[----:B------:R-:W-:Y:S01]  /*5510*/  @!PT LDS RZ, [RZ] ;  /* 0x00000000fffff984 */ /* 0x000fe20000000800 */
[----:B------:R-:W-:Y:S01]  /*5520*/  @!PT LDS RZ, [RZ] ;  /* 0x00000000fffff984 */ /* 0x000fe20000000800 */
[----:B------:R-:W-:Y:S01]  /*5530*/  @!PT LDS RZ, [RZ] ;  /* 0x00000000fffff984 */ /* 0x000fe20000000800 */
[----:B------:R5:W-:Y:S06]  /*5540*/  MEMBAR.ALL.CTA ;  /* 0x0000000000007992 */ /* 0x000bec0000008000 */
[----:B-----5:R-:W5:Y:S01]  /*5550*/  FENCE.VIEW.ASYNC.S ;  /* 0x00000000000073c6 */ /* 0x020f620000000000 */
[----:B------:R-:W-:Y:S02]  /*5560*/  SEL R3, RZ, 0x1, P1 ;  /* 0x00000001ff037807 */ /* 0x000fe40000800000 */
[----:B------:R-:W-:Y:S02]  /*5570*/  SEL R105, R105, RZ, P1 ;  /* 0x000000ff69697207 */ /* 0x000fe40000800000 */
[----:B------:R-:W-:Y:S01]  /*5580*/  LOP3.LUT R104, R104, R3, RZ, 0x3c, !PT ;  /* 0x0000000368687212 */ /* 0x000fe200078e3cff */
[----:B-----5:R1:W-:Y:S06]  /*5590*/  SYNCS.ARRIVE.TRANS64.RED.A1T0 RZ, [R0+URZ], RZ ;  /* 0x000000ff00ff79a7 */ /* 0x0203ec00081004ff */
.L_x_86:
[----:B------:R-:W-:Y:S05]  /*55a0*/  BSYNC B1 ;  /* 0x0000000000017941 */ /* 0x000fea0003800000 */
.L_x_85:
[----:B-1----:R-:W-:Y:S04]  /*55b0*/  SHF.R.U32.HI R0, RZ, 0x15, R48 ;  /* 0x00000015ff007819 */ /* 0x002fe80000011630 */
[----:B------:R-:W-:Y:S01]  /*55c0*/  LOP3.LUT P1, RZ, R0, 0x3, R101, 0x48, !PT ;  /* 0x0000000300ff7812 */ /* 0x000fe20007824865 */
[----:B------:R-:W-:Y:S01]  /*55d0*/  @!UPT UIADD3 URZ, UPT, UPT, URZ, URZ, URZ ;  /* 0x000000fffffff290 */ /* 0x000fe2000fffe0ff */
[----:B----4-:R-:W-:Y:S11]  /*55e0*/  @P0 BRA `(.L_x_90) ;  /* 0x0000000000080947 */ /* 0x010ff60003800000 */
[----:B------:R-:W1:Y:S02]  /*55f0*/  SYNCS.PHASECHK.TRANS64.TRYWAIT P0, [R113+URZ+0x80], R2 ;  /* 0x00008002710075a7 */ /* 0x000e6400080011ff */
[----:B-1----:R-:W-:Y:S05]  /*5600*/  @!P0 BRA `(.L_x_91) ;  /* 0x0000002000848947 */ /* 0x002fea0003800000 */
.L_x_90:
[----:B------:R-:W-:Y:S05]  /*5610*/  @!P1 BRA `(.L_x_92) ;  /* 0x0000000000409947 */ /* 0x000fea0003800000 */
[----:B------:R-:W4:Y:S01]  /*5620*/  LDCU.64 UR8, c[0x4][0x70] ;  /* 0x01000e00ff0877ac */ /* 0x000f220008000a00 */
[----:B------:R-:W-:Y:S01]  /*5630*/  MOV R3, 0x0 ;  /* 0x0000000000037802 */ /* 0x000fe20000000f00 */
[----:B------:R-:W-:Y:S02]  /*5640*/  HFMA2 R12, -RZ, RZ, 0, 5.9604644775390625e-08 ;  /* 0x00000001ff0c7431 */ /* 0x000fe400000001ff */
[----:B------:R-:W-:Y:S02]  /*5650*/  IMAD.MOV.U32 R8, RZ, RZ, 0x192 ;  /* 0x00000192ff087424 */ /* 0x000fe400078e00ff */
[----:B------:R-:W-:Y:S01]  /*5660*/  IMAD.MOV.U32 R13, RZ, RZ, RZ ;  /* 0x000000ffff0d7224 */ /* 0x000fe200078e00ff */
[----:B------:R-:W5:Y:S01]  /*5670*/  LDCU.64 UR6, c[0x4][0x78] ;  /* 0x01000f00ff0677ac */ /* 0x000f620008000a00 */
[----:B-1----:R-:W1:Y:S01]  /*5680*/  LDC.64 R2, c[0x4][R3] ;  /* 0x0100000003027b82 */ /* 0x002e620000000a00 */
[----:B------:R-:W2:Y:S01]  /*5690*/  LDCU.64 UR4, c[0x4][0x10] ;  /* 0x01000200ff0477ac */ /* 0x000ea20008000a00 */
[----:B----4-:R-:W-:Y:S01]  /*56a0*/  MOV R5, UR9 ;  /* 0x0000000900057c02 */ /* 0x010fe20008000f00 */
[----:B------:R-:W-:Y:S01]  /*56b0*/  IMAD.U32 R4, RZ, RZ, UR8 ;  /* 0x00000008ff047e24 */ /* 0x000fe2000f8e00ff */
[----:B-----5:R-:W-:Y:S01]  /*56c0*/  MOV R7, UR7 ;  /* 0x0000000700077c02 */ /* 0x020fe20008000f00 */
[----:B------:R-:W-:Y:S01]  /*56d0*/  IMAD.U32 R6, RZ, RZ, UR6 ;  /* 0x00000006ff067e24 */ /* 0x000fe2000f8e00ff */
[----:B--2---:R-:W-:Y:S01]  /*56e0*/  MOV R11, UR5 ;  /* 0x00000005000b7c02 */ /* 0x004fe20008000f00 */
[----:B------:R-:W-:Y:S02]  /*56f0*/  IMAD.U32 R10, RZ, RZ, UR4 ;  /* 0x00000004ff0a7e24 */ /* 0x000fe4000f8e00ff */
[----:B------:R-:W-:Y:S07]  /*5700*/  LEPC R20, `(.L_x_92) ;  /* 0x000000001014794e */ /* 0x000fee0000000000 */
[----:B-1-3--:R-:W-:Y:S05]  /*5710*/  CALL.ABS.NOINC R2 ;  /* 0x0000000002007343 */ /* 0x00afea0003c00000 */
.L_x_92:
[-C--:B---3--:R-:W-:Y:S01]  /*5720*/  F2FP.F16.E5M2.UNPACK_B R51, R80.reuse ;  /* 0x00000050ff33723e */ /* 0x088fe200020004ff */
[----:B------:R-:W-:Y:S05]  /*5730*/  WARPSYNC.ALL ;  /* 0x0000000000007948 */ /* 0x000fea0003800000 */
[----:B------:R-:W-:Y:S01]  /*5740*/  R2UR UR4, R48 ;  /* 0x00000000300472ca */ /* 0x000fe200000e0000 */
[--C-:B------:R-:W-:Y:S01]  /*5750*/  HADD2.F32 R50, -RZ, R51.reuse.H0_H0 ;  /* 0x20000033ff327230 */ /* 0x100fe20000004100 */
[----:B------:R-:W-:Y:S01]  /*5760*/  F2FP.F16.E5M2.UNPACK_B R53, R80.H1 ;  /* 0x00000050ff35723e */ /* 0x000fe200030004ff */
[----:B------:R-:W-:Y:S01]  /*5770*/  HADD2.F32 R51, -RZ, R51.H1_H1 ;  /* 0x30000033ff337230 */ /* 0x000fe20000004100 */
[-C--:B------:R-:W-:Y:S01]  /*5780*/  F2FP.F16.E5M2.UNPACK_B R55, R81.reuse ;  /* 0x00000051ff37723e */ /* 0x080fe200020004ff */
[----:B------:R-:W-:Y:S01]  /*5790*/  BSSY.RECONVERGENT B0, `(.L_x_93) ;  /* 0x0000099000007945 */ /* 0x000fe20003800200 */
[----:B------:R-:W-:Y:S01]  /*57a0*/  F2FP.F16.E5M2.UNPACK_B R57, R81.H1 ;  /* 0x00000051ff39723e */ /* 0x000fe200030004ff */
[--C-:B------:R-:W-:Y:S01]  /*57b0*/  HADD2.F32 R52, -RZ, R53.reuse.H0_H0 ;  /* 0x20000035ff347230 */ /* 0x100fe20000004100 */
[-C--:B------:R-:W-:Y:S01]  /*57c0*/  F2FP.F16.E5M2.UNPACK_B R59, R82.reuse ;  /* 0x00000052ff3b723e */ /* 0x080fe200020004ff */
[----:B------:R-:W-:Y:S01]  /*57d0*/  HADD2.F32 R54, -RZ, R53.H1_H1 ;  /* 0x30000035ff367230 */ /* 0x000fe20000004100 */
[----:B------:R-:W-:Y:S01]  /*57e0*/  F2FP.F16.E5M2.UNPACK_B R61, R82.H1 ;  /* 0x00000052ff3d723e */ /* 0x000fe200030004ff */
[--C-:B------:R-:W-:Y:S01]  /*57f0*/  HADD2.F32 R53, -RZ, R55.reuse.H0_H0 ;  /* 0x20000037ff357230 */ /* 0x100fe20000004100 */
[-C--:B------:R-:W-:Y:S01]  /*5800*/  F2FP.F16.E5M2.UNPACK_B R63, R83.reuse ;  /* 0x00000053ff3f723e */ /* 0x080fe200020004ff */
[----:B------:R-:W-:Y:S01]  /*5810*/  LDTM.16dp32bit_t0_t15.x32 R4, tmem[UR4] ;  /* 0x00000004000479ee */ /* 0x000fe20008a80000 */
[----:B------:R-:W2:Y:S01]  /*5820*/  LDTM.16dp32bit_t16_t31.x32 R4, tmem[UR4+0x20] ;  /* 0x00002004000479ee */ /* 0x000ea20008aa0000 */
[----:B------:R-:W-:Y:S01]  /*5830*/  SHF.L.U32 R125, R102, 0x4, RZ ;  /* 0x00000004667d7819 */ /* 0x000fe200000006ff */
[----:B------:R-:W-:Y:S01]  /*5840*/  HADD2.F32 R56, -RZ, R55.H1_H1 ;  /* 0x30000037ff387230 */ /* 0x000fe20000004100 */
[----:B------:R-:W-:Y:S01]  /*5850*/  ISETP.NE.AND P6, PT, R114, RZ, PT ;  /* 0x000000ff7200720c */ /* 0x000fe20003fc5270 */
[----:B------:R-:W-:Y:S01]  /*5860*/  HADD2.F32 R60, -RZ, R59.H1_H1 ;  /* 0x3000003bff3c7230 */ /* 0x000fe20000004100 */
[----:B------:R-:W-:Y:S01]  /*5870*/  IADD3 R114, PT, PT, R100, UR49, RZ ;  /* 0x0000003164727c10 */ /* 0x000fe2000fffe0ff */
[----:B------:R-:W-:Y:S01]  /*5880*/  HADD2.F32 R64, -RZ, R63.H1_H1 ;  /* 0x3000003fff407230 */ /* 0x000fe20000004100 */
[----:B------:R-:W-:Y:S01]  /*5890*/  F2FP.F16.E5M2.UNPACK_B R65, R83.H1 ;  /* 0x00000053ff41723e */ /* 0x000fe200030004ff */
[--C-:B------:R-:W-:Y:S01]  /*58a0*/  HADD2.F32 R55, -RZ, R57.reuse.H0_H0 ;  /* 0x20000039ff377230 */ /* 0x100fe20000004100 */
[----:B------:R-:W-:Y:S01]  /*58b0*/  IADD3 R114, PT, PT, R114, R125, RZ ;  /* 0x0000007d72727210 */ /* 0x000fe20007ffe0ff */
[----:B------:R-:W-:Y:S01]  /*58c0*/  HADD2.F32 R58, -RZ, R57.H1_H1 ;  /* 0x30000039ff3a7230 */ /* 0x000fe20000004100 */
[-C--:B------:R-:W-:Y:S01]  /*58d0*/  F2FP.F16.E5M2.UNPACK_B R67, R84.reuse ;  /* 0x00000054ff43723e */ /* 0x080fe200020004ff */
[----:B------:R-:W-:Y:S01]  /*58e0*/  HADD2.F32 R57, -RZ, R59.H0_H0 ;  /* 0x2000003bff397230 */ /* 0x000fe20000004100 */
[----:B------:R-:W-:Y:S01]  /*58f0*/  F2FP.F16.E5M2.UNPACK_B R69, R84.H1 ;  /* 0x00000054ff45723e */ /* 0x000fe200030004ff */
[----:B------:R-:W-:Y:S01]  /*5900*/  HADD2.F32 R59, -RZ, R61.H0_H0 ;  /* 0x2000003dff3b7230 */ /* 0x000fe20000004100 */
[-C--:B------:R-:W-:Y:S01]  /*5910*/  F2FP.F16.E5M2.UNPACK_B R71, R85.reuse ;  /* 0x00000055ff47723e */ /* 0x080fe200020004ff */
[----:B------:R-:W-:Y:S01]  /*5920*/  HADD2.F32 R68, -RZ, R67.H1_H1 ;  /* 0x30000043ff447230 */ /* 0x000fe20000004100 */
[----:B------:R-:W-:Y:S01]  /*5930*/  F2FP.F16.E5M2.UNPACK_B R73, R85.H1 ;  /* 0x00000055ff49723e */ /* 0x000fe200030004ff */
[----:B------:R-:W-:Y:S01]  /*5940*/  HADD2.F32 R62, -RZ, R61.H1_H1 ;  /* 0x3000003dff3e7230 */ /* 0x000fe20000004100 */
[-C--:B------:R-:W-:Y:S01]  /*5950*/  F2FP.F16.E5M2.UNPACK_B R75, R86.reuse ;  /* 0x00000056ff4b723e */ /* 0x080fe200020004ff */
[----:B------:R-:W-:Y:S01]  /*5960*/  HADD2.F32 R61, -RZ, R63.H0_H0 ;  /* 0x2000003fff3d7230 */ /* 0x000fe20000004100 */
[----:B------:R-:W-:Y:S01]  /*5970*/  F2FP.F16.E5M2.UNPACK_B R77, R86.H1 ;  /* 0x00000056ff4d723e */ /* 0x000fe200030004ff */
[----:B------:R-:W-:Y:S01]  /*5980*/  HADD2.F32 R72, -RZ, R71.H1_H1 ;  /* 0x30000047ff487230 */ /* 0x000fe20000004100 */
[----:B------:R-:W-:Y:S01]  /*5990*/  F2FP.F16.E5M2.UNPACK_B R79, R87.H1 ;  /* 0x00000057ff4f723e */ /* 0x000fe200030004ff */
[C---:B--2---:R-:W-:Y:S01]  /*59a0*/  FMUL R0, R47.reuse, R4 ;  /* 0x000000042f007220 */ /* 0x044fe20000400000 */
[C---:B-1----:R-:W-:Y:S01]  /*59b0*/  FMUL R2, R47.reuse, R5 ;  /* 0x000000052f027220 */ /* 0x042fe20000400000 */
[C---:B------:R-:W-:Y:S01]  /*59c0*/  FMUL R4, R47.reuse, R8 ;  /* 0x000000082f047220 */ /* 0x040fe20000400000 */
[----:B------:R-:W-:Y:S01]  /*59d0*/  FMUL R5, R47, R9 ;  /* 0x000000092f057220 */ /* 0x000fe20000400000 */
[C---:B------:R-:W-:Y:S01]  /*59e0*/  FFMA R0, R49.reuse, R50, R0 ;  /* 0x0000003231007223 */ /* 0x040fe20000000000 */
[----:B------:R-:W-:Y:S01]  /*59f0*/  FFMA R2, R49, R51, R2 ;  /* 0x0000003331027223 */ /* 0x000fe20000000002 */
[C---:B------:R-:W-:Y:S01]  /*5a00*/  FMUL R8, R47.reuse, R12 ;  /* 0x0000000c2f087220 */ /* 0x040fe20000400000 */
[C---:B------:R-:W-:Y:S01]  /*5a10*/  FMUL R9, R47.reuse, R13 ;  /* 0x0000000d2f097220 */ /* 0x040fe20000400000 */
[C---:B------:R-:W-:Y:S01]  /*5a20*/  FMUL R12, R47.reuse, R16 ;  /* 0x000000102f0c7220 */ /* 0x040fe20000400000 */
[C---:B------:R-:W-:Y:S01]  /*5a30*/  FMUL R13, R47.reuse, R17 ;  /* 0x000000112f0d7220 */ /* 0x040fe20000400000 */
[C---:B------:R-:W-:Y:S01]  /*5a40*/  FMUL R16, R47.reuse, R20 ;  /* 0x000000142f107220 */ /* 0x040fe20000400000 */
[C---:B------:R-:W-:Y:S01]  /*5a50*/  FMUL R17, R47.reuse, R21 ;  /* 0x000000152f117220 */ /* 0x040fe20000400000 */
[C---:B------:R-:W-:Y:S01]  /*5a60*/  FMUL R20, R47.reuse, R24 ;  /* 0x000000182f147220 */ /* 0x040fe20000400000 */
[C---:B------:R-:W-:Y:S01]  /*5a70*/  FMUL R21, R47.reuse, R25 ;  /* 0x000000192f157220 */ /* 0x040fe20000400000 */
[----:B------:R-:W-:Y:S02]  /*5a80*/  HADD2.F32 R76, -RZ, R75.H1_H1 ;  /* 0x3000004bff4c7230 */ /* 0x000fe40000004100 */
[C---:B------:R-:W-:Y:S01]  /*5a90*/  FMUL R24, R47.reuse, R28 ;  /* 0x0000001c2f187220 */ /* 0x040fe20000400000 */
[C---:B------:R-:W-:Y:S01]  /*5aa0*/  FMUL R25, R47.reuse, R29 ;  /* 0x0000001d2f197220 */ /* 0x040fe20000400000 */
[C---:B------:R-:W-:Y:S01]  /*5ab0*/  FMUL R28, R47.reuse, R32 ;  /* 0x000000202f1c7220 */ /* 0x040fe20000400000 */
[C---:B------:R-:W-:Y:S01]  /*5ac0*/  FMUL R29, R47.reuse, R33 ;  /* 0x000000212f1d7220 */ /* 0x040fe20000400000 */
[C---:B------:R-:W-:Y:S01]  /*5ad0*/  FMUL R3, R47.reuse, R6 ;  /* 0x000000062f037220 */ /* 0x040fe20000400000 */
[C---:B------:R-:W-:Y:S01]  /*5ae0*/  FMUL R7, R47.reuse, R7 ;  /* 0x000000072f077220 */ /* 0x040fe20000400000 */
[C---:B------:R-:W-:Y:S01]  /*5af0*/  FMUL R6, R47.reuse, R10 ;  /* 0x0000000a2f067220 */ /* 0x040fe20000400000 */
[----:B------:R-:W-:Y:S01]  /*5b00*/  FMUL R11, R47, R11 ;  /* 0x0000000b2f0b7220 */ /* 0x000fe20000400000 */
[C---:B------:R-:W-:Y:S01]  /*5b10*/  FFMA R3, R49.reuse, R52, R3 ;  /* 0x0000003431037223 */ /* 0x040fe20000000003 */
[C---:B------:R-:W-:Y:S01]  /*5b20*/  FFMA R7, R49.reuse, R54, R7 ;  /* 0x0000003631077223 */ /* 0x040fe20000000007 */
[C---:B------:R-:W-:Y:S01]  /*5b30*/  FFMA R4, R49.reuse, R53, R4 ;  /* 0x0000003531047223 */ /* 0x040fe20000000004 */
[----:B------:R-:W-:Y:S01]  /*5b40*/  F2FP.F16.E5M2.UNPACK_B R50, R87 ;  /* 0x00000057ff32723e */ /* 0x000fe200020004ff */
[C---:B------:R-:W-:Y:S01]  /*5b50*/  FFMA R5, R49.reuse, R56, R5 ;  /* 0x0000003831057223 */ /* 0x040fe20000000005 */
[----:B------:R-:W-:Y:S01]  /*5b60*/  FFMA R6, R49, R55, R6 ;  /* 0x0000003731067223 */ /* 0x000fe20000000006 */
[----:B------:R-:W-:Y:S01]  /*5b70*/  F2FP.SATFINITE.E5M2.F32.PACK_AB_MERGE_C R117, R7, R3, RZ ;  /* 0x000000030775723e */ /* 0x000fe200048060ff */
[C---:B------:R-:W-:Y:S01]  /*5b80*/  FFMA R11, R49.reuse, R58, R11 ;  /* 0x0000003a310b7223 */ /* 0x040fe2000000000b */
[C---:B------:R-:W-:Y:S01]  /*5b90*/  FFMA R8, R49.reuse, R57, R8 ;  /* 0x0000003931087223 */ /* 0x040fe20000000008 */
[----:B------:R-:W-:Y:S01]  /*5ba0*/  ISETP.NE.AND P0, PT, R110, RZ, PT ;  /* 0x000000ff6e00720c */ /* 0x000fe20003f05270 */
[----:B------:R-:W-:Y:S01]  /*5bb0*/  FFMA R9, R49, R60, R9 ;  /* 0x0000003c31097223 */ /* 0x000fe20000000009 */
[----:B------:R-:W-:Y:S01]  /*5bc0*/  F2FP.SATFINITE.E5M2.F32.PACK_AB_MERGE_C R116, R2, R0, R117 ;  /* 0x000000000274723e */ /* 0x000fe20004806075 */
[--C-:B------:R-:W-:Y:S01]  /*5bd0*/  HADD2.F32 R51, -RZ, R50.reuse.H0_H0 ;  /* 0x20000032ff337230 */ /* 0x100fe20000004100 */
[----:B------:R-:W-:Y:S01]  /*5be0*/  F2FP.SATFINITE.E5M2.F32.PACK_AB_MERGE_C R117, R11, R6, RZ ;  /* 0x000000060b75723e */ /* 0x000fe200048060ff */
[----:B------:R-:W-:Y:S02]  /*5bf0*/  HADD2.F32 R50, -RZ, R50.H1_H1 ;  /* 0x30000032ff327230 */ /* 0x000fe40000004100 */
[C---:B------:R-:W-:Y:S01]  /*5c00*/  FMUL R10, R47.reuse, R14 ;  /* 0x0000000e2f0a7220 */ /* 0x040fe20000400000 */
[----:B------:R-:W-:Y:S01]  /*5c10*/  FMUL R15, R47, R15 ;  /* 0x0000000f2f0f7220 */ /* 0x000fe20000400000 */
[--C-:B------:R-:W-:Y:S01]  /*5c20*/  HADD2.F32 R63, -RZ, R65.reuse.H0_H0 ;  /* 0x20000041ff3f7230 */ /* 0x100fe20000004100 */
[----:B------:R-:W-:Y:S01]  /*5c30*/  F2FP.SATFINITE.E5M2.F32.PACK_AB_MERGE_C R117, R5, R4, R117 ;  /* 0x000000040575723e */ /* 0x000fe20004806075 */
[C---:B------:R-:W-:Y:S01]  /*5c40*/  FFMA R10, R49.reuse, R59, R10 ;  /* 0x0000003b310a7223 */ /* 0x040fe2000000000a */
[C---:B------:R-:W-:Y:S01]  /*5c50*/  FFMA R15, R49.reuse, R62, R15 ;  /* 0x0000003e310f7223 */ /* 0x040fe2000000000f */
[C---:B------:R-:W-:Y:S01]  /*5c60*/  FFMA R12, R49.reuse, R61, R12 ;  /* 0x0000003d310c7223 */ /* 0x040fe2000000000c */
[----:B------:R-:W-:Y:S01]  /*5c70*/  FFMA R13, R49, R64, R13 ;  /* 0x00000040310d7223 */ /* 0x000fe2000000000d */
[----:B------:R-:W-:Y:S02]  /*5c80*/  HADD2.F32 R66, -RZ, R65.H1_H1 ;  /* 0x30000041ff427230 */ /* 0x000fe40000004100 */
[C---:B------:R-:W-:Y:S01]  /*5c90*/  FMUL R14, R47.reuse, R18 ;  /* 0x000000122f0e7220 */ /* 0x040fe20000400000 */
[----:B------:R-:W-:Y:S02]  /*5ca0*/  HADD2.F32 R65, -RZ, R67.H0_H0 ;  /* 0x20000043ff417230 */ /* 0x000fe40000004100 */
[----:B------:R-:W-:Y:S01]  /*5cb0*/  FMUL R19, R47, R19 ;  /* 0x000000132f137220 */ /* 0x000fe20000400000 */
[--C-:B------:R-:W-:Y:S02]  /*5cc0*/  HADD2.F32 R67, -RZ, R69.reuse.H0_H0 ;  /* 0x20000045ff437230 */ /* 0x100fe40000004100 */
[----:B------:R-:W-:Y:S01]  /*5cd0*/  FFMA R14, R49, R63, R14 ;  /* 0x0000003f310e7223 */ /* 0x000fe2000000000e */
[----:B------:R-:W-:Y:S02]  /*5ce0*/  HADD2.F32 R70, -RZ, R69.H1_H1 ;  /* 0x30000045ff467230 */ /* 0x000fe40000004100 */
[----:B------:R-:W-:Y:S01]  /*5cf0*/  FMUL R18, R47, R22 ;  /* 0x000000162f127220 */ /* 0x000fe20000400000 */
[----:B------:R-:W-:Y:S02]  /*5d00*/  HADD2.F32 R69, -RZ, R71.H0_H0 ;  /* 0x20000047ff457230 */ /* 0x000fe40000004100 */
[----:B------:R-:W-:Y:S01]  /*5d10*/  FFMA R19, R49, R66, R19 ;  /* 0x0000004231137223 */ /* 0x000fe20000000013 */
[----:B------:R-:W-:Y:S01]  /*5d20*/  FMUL R23, R47, R23 ;  /* 0x000000172f177220 */ /* 0x000fe20000400000 */
[C---:B------:R-:W-:Y:S01]  /*5d30*/  FFMA R16, R49.reuse, R65, R16 ;  /* 0x0000004131107223 */ /* 0x040fe20000000010 */
[C---:B------:R-:W-:Y:S01]  /*5d40*/  FFMA R17, R49.reuse, R68, R17 ;  /* 0x0000004431117223 */ /* 0x040fe20000000011 */
        /* <DEDUP_REMOVED lines=23> */
[----:B------:R-:W-:Y:S01]  /*5ec0*/  F2FP.SATFINITE.E5M2.F32.PACK_AB_MERGE_C R118, R15, R10, RZ ;  /* 0x0000000a0f76723e */ /* 0x000fe200048060ff */
[----:B------:R-:W-:Y:S01]  /*5ed0*/  FFMA R28, R49, R51, R28 ;  /* 0x00000033311c7223 */ /* 0x000fe2000000001c */
[----:B------:R-:W-:Y:S01]  /*5ee0*/  F2FP.SATFINITE.E5M2.F32.PACK_AB_MERGE_C R119, R19, R14, RZ ;  /* 0x0000000e1377723e */ /* 0x000fe200048060ff */
[C---:B------:R-:W-:Y:S01]  /*5ef0*/  FFMA R29, R49.reuse, R50, R29 ;  /* 0x00000032311d7223 */ /* 0x040fe2000000001d */
[C---:B------:R-:W-:Y:S01]  /*5f00*/  FFMA R30, R49.reuse, R77, R30 ;  /* 0x0000004d311e7223 */ /* 0x040fe2000000001e */
[----:B------:R-:W-:Y:S01]  /*5f10*/  FFMA R35, R49, R52, R35 ;  /* 0x0000003431237223 */ /* 0x000fe20000000023 */
[----:B------:R-:W-:Y:S02]  /*5f20*/  F2FP.SATFINITE.E5M2.F32.PACK_AB_MERGE_C R118, R9, R8, R118 ;  /* 0x000000080976723e */ /* 0x000fe40004806076 */
[----:B------:R-:W-:Y:S02]  /*5f30*/  F2FP.SATFINITE.E5M2.F32.PACK_AB_MERGE_C R119, R13, R12, R119 ;  /* 0x0000000c0d77723e */ /* 0x000fe40004806077 */
[----:B------:R-:W-:Y:S02]  /*5f40*/  F2FP.SATFINITE.E5M2.F32.PACK_AB_MERGE_C R120, R23, R18, RZ ;  /* 0x000000121778723e */ /* 0x000fe400048060ff */
[----:B------:R-:W-:Y:S01]  /*5f50*/  F2FP.SATFINITE.E5M2.F32.PACK_AB_MERGE_C R121, R27, R22, RZ ;  /* 0x000000161b79723e */ /* 0x000fe200048060ff */
[----:B------:R1:W-:Y:S01]  /*5f60*/  STS.128 [R100+UR49+0x2200], R116 ;  /* 0x0022007464007988 */ /* 0x0003e20008000c31 */
[----:B------:R-:W-:Y:S02]  /*5f70*/  F2FP.SATFINITE.E5M2.F32.PACK_AB_MERGE_C R122, R31, R26, RZ ;  /* 0x0000001a1f7a723e */ /* 0x000fe400048060ff */
[----:B------:R-:W-:Y:S02]  /*5f80*/  F2FP.SATFINITE.E5M2.F32.PACK_AB_MERGE_C R123, R35, R30, RZ ;  /* 0x0000001e237b723e */ /* 0x000fe400048060ff */
[----:B------:R-:W-:Y:S02]  /*5f90*/  F2FP.SATFINITE.E5M2.F32.PACK_AB_MERGE_C R120, R17, R16, R120 ;  /* 0x000000101178723e */ /* 0x000fe40004806078 */
[----:B------:R-:W-:Y:S02]  /*5fa0*/  F2FP.SATFINITE.E5M2.F32.PACK_AB_MERGE_C R121, R21, R20, R121 ;  /* 0x000000141579723e */ /* 0x000fe40004806079 */
[----:B------:R-:W-:Y:S02]  /*5fb0*/  F2FP.SATFINITE.E5M2.F32.PACK_AB_MERGE_C R122, R25, R24, R122 ;  /* 0x00000018197a723e */ /* 0x000fe4000480607a */
[----:B------:R-:W-:Y:S02]  /*5fc0*/  F2FP.SATFINITE.E5M2.F32.PACK_AB_MERGE_C R123, R29, R28, R123 ;  /* 0x0000001c1d7b723e */ /* 0x000fe4000480607b */
[----:B------:R-:W-:Y:S02]  /*5fd0*/  LEA R32, R105, UR49, 0x3 ;  /* 0x0000003169207c11 */ /* 0x000fe4000f8e18ff */
[----:B------:R-:W-:Y:S01]  /*5fe0*/  @P6 SHF.L.U32 R33, R104, 0x1f, RZ ;  /* 0x0000001f68216819 */ /* 0x000fe200000006ff */
[----:B------:R1:W-:Y:S01]  /*5ff0*/  STS.128 [R114+0x2210], R120 ;  /* 0x0022107872007388 */ /* 0x0003e20000000c00 */
[----:B------:R-:W-:Y:S01]  /*6000*/  @!PT LDS RZ, [RZ] ;  /* 0x00000000fffff984 */ /* 0x000fe20000000800 */
[----:B------:R-:W-:Y:S01]  /*6010*/  @!PT LDS RZ, [RZ] ;  /* 0x00000000fffff984 */ /* 0x000fe20000000800 */
[----:B------:R-:W-:Y:S01]  /*6020*/  @!PT LDS RZ, [RZ] ;  /* 0x00000000fffff984 */ /* 0x000fe20000000800 */
[----:B------:R-:W-:Y:S01]  /*6030*/  @!PT LDS RZ, [RZ] ;  /* 0x00000000fffff984 */ /* 0x000fe20000000800 */
[----:B------:R2:W-:Y:S07]  /*6040*/  MEMBAR.ALL.CTA ;  /* 0x0000000000007992 */ /* 0x0005ee0000008000 */
[----:B--2---:R-:W2:Y:S02]  /*6050*/  FENCE.VIEW.ASYNC.S ;  /* 0x00000000000073c6 */ /* 0x004ea40000000000 */
[----:B--2---:R-:W-:Y:S06]  /*6060*/  BAR.SYNC.DEFER_BLOCKING 0x1, 0x80 ;  /* 0x0042000000007b1d */ /* 0x004fec0000010000 */
[----:B------:R-:W-:Y:S05]  /*6070*/  @P0 BRA `(.L_x_94) ;  /* 0x0000000000280947 */ /* 0x000fea0003800000 */
[----:B------:R-:W-:Y:S02]  /*6080*/  UIADD3 UR4, UPT, UPT, UR49, 0x2200, URZ ;  /* 0x0000220031047890 */ /* 0x000fe4000fffe0ff */
[----:B------:R-:W-:Y:S01]  /*6090*/  UIADD3 UR6, UP0, UPT, UR52, 0x680, URZ ;  /* 0x0000068034067890 */ /* 0x000fe2000ff1e0ff */
[----:B------:R-:W-:Y:S03]  /*60a0*/  UMOV UR43, UR36 ;  /* 0x00000024002b7c82 */ /* 0x000fe60008000000 */
[----:B------:R-:W-:Y:S01]  /*60b0*/  MOV R109, UR4 ;  /* 0x00000004006d7c02 */ /* 0x000fe20008000f00 */
[----:B------:R-:W-:Y:S03]  /*60c0*/  UIADD3.X UR7, UPT, UPT, URZ, UR53, URZ, UP0, !UPT ;  /* 0x00000035ff077290 */ /* 0x000fe600087fe4ff */
[----:B------:R-:W-:Y:S11]  /*60d0*/  R2UR UR40, R109 ;  /* 0x000000006d2872ca */ /* 0x000ff600000e0000 */
[----:B------:R-:W-:Y:S02]  /*60e0*/  @!UPT UIADD3 URZ, UPT, UPT, URZ, URZ, URZ ;  /* 0x000000fffffff290 */ /* 0x000fe4000fffe0ff */
[----:B------:R2:W-:Y:S01]  /*60f0*/  UTMASTG.3D [UR40], [UR6] ;  /* 0x00000028060073b5 */ /* 0x0005e20008010000 */
[----:B------:R0:W-:Y:S01]  /*6100*/  UTMACMDFLUSH ;  /* 0x00000000000079b7 */ /* 0x0001e20000000000 */
[----:B--2---:R-:W-:Y:S04]  /*6110*/  DEPBAR.LE SB0, 0x1 ;  /* 0x000080400000791a */ /* 0x004fe80000000000 */
.L_x_94:
[----:B------:R-:W-:Y:S05]  /*6120*/  BSYNC.RECONVERGENT B0 ;  /* 0x0000000000007941 */ /* 0x000fea0003800200 */
.L_x_93:
[----:B------:R-:W-:Y:S06]  /*6130*/  BAR.SYNC.DEFER_BLOCKING 0x1, 0x80 ;  /* 0x0042000000007b1d */ /* 0x000fec0000010000 */
[----:B------:R-:W2:Y:S01]  /*6140*/  @P6 SYNCS.PHASECHK.TRANS64.TRYWAIT P0, [R32+URZ+0x30], R33 ;  /* 0x00003021200065a7 */ /* 0x000ea200080011ff */
[----:B------:R-:W-:Y:S01]  /*6150*/  BSSY B1, `(.L_x_95) ;  /* 0x0000020000017945 */ /* 0x000fe20003800000 */
[----:B--2---:R-:W-:Y:S03]  /*6160*/  @P6 SEL R115, RZ, 0x1, !P0 ;  /* 0x00000001ff736807 */ /* 0x004fe60004000000 */
[----:B------:R-:W-:Y:S05]  /*6170*/  @!P6 BRA `(.L_x_96) ;  /* 0x000000000074e947 */ /* 0x000fea0003800000 */
[----:B------:R-:W-:Y:S01]  /*6180*/  ISETP.NE.AND P1, PT, R124, RZ, PT ;  /* 0x000000ff7c00720c */ /* 0x000fe20003f25270 */
[----:B------:R-:W-:Y:S01]  /*6190*/  BSSY B0, `(.L_x_97) ;  /* 0x0000009000007945 */ /* 0x000fe20003800000 */
[----:B------:R-:W-:Y:S11]  /*61a0*/  ISETP.NE.AND P0, PT, R115, RZ, PT ;  /* 0x000000ff7300720c */ /* 0x000ff60003f05270 */
[----:B------:R-:W-:Y:S05]  /*61b0*/  @P1 IMAD R0, R105, 0x1000, R100 ;  /* 0x0000100069001824 */ /* 0x000fea00078e0264 */
[----:B------:R-:W-:Y:S05]  /*61c0*/  @P1 IADD3 R2, PT, PT, R0, UR49, RZ ;  /* 0x0000003100021c10 */ /* 0x000fea000fffe0ff */
[----:B------:R-:W-:Y:S01]  /*61d0*/  @P1 IMAD.IADD R2, R2, 0x1, R125 ;  /* 0x0000000102021824 */ /* 0x000fe200078e027d */
[----:B------:R-:W-:Y:S06]  /*61e0*/  @P0 BRA `(.L_x_98) ;  /* 0x00000000000c0947 */ /* 0x000fec0003800000 */
[----:B------:R-:W-:Y:S04]  /*61f0*/  SHF.L.U32 R3, R104, 0x1f, RZ ;  /* 0x0000001f68037819 */ /* 0x000fe800000006ff */
[----:B------:R-:W2:Y:S02]  /*6200*/  SYNCS.PHASECHK.TRANS64.TRYWAIT P0, [R32+URZ+0x30], R3 ;  /* 0x00003003200075a7 */ /* 0x000ea400080011ff */
[----:B--2---:R-:W-:Y:S05]  /*6210*/  @!P0 BRA `(.L_x_99) ;  /* 0x0000001400948947 */ /* 0x004fea0003800000 */
.L_x_98:
[----:B------:R-:W-:Y:S05]  /*6220*/  BSYNC B0 ;  /* 0x0000000000007941 */ /* 0x000fea0003800000 */
.L_x_97:
[----:B------:R-:W-:Y:S01]  /*6230*/  ISETP.NE.AND P0, PT, R124, RZ, PT ;  /* 0x000000ff7c00720c */ /* 0x000fe20003f05270 */
[----:B--2---:R-:W-:Y:S02]  /*6240*/  VIADD R32, R32, 0x40 ;  /* 0x0000004020207836 */ /* 0x004fe40000000000 */
[----:B------:R-:W-:Y:S02]  /*6250*/  IMAD.U32 R3, RZ, RZ, UR37 ;  /* 0x00000025ff037e24 */ /* 0x000fe4000f8e00ff */
[----:B------:R-:W-:Y:S03]  /*6260*/  VIADD R105, R105, 0x1 ;  /* 0x0000000169697836 */ /* 0x000fe60000000000 */
[----:B------:R-:W-:Y:S05]  /*6270*/  PRMT R3, R3, 0x654, R32 ;  /* 0x0000065403037816 */ /* 0x000fea0000000020 */
[----:B------:R2:W3:Y:S04]  /*6280*/  @P0 LDS.128 R80, [R0+UR49+0x200] ;  /* 0x0002003100500984 */ /* 0x0004e80008000c00 */
[----:B------:R2:W4:Y:S01]  /*6290*/  @P0 LDS.128 R84, [R2+0x210] ;  /* 0x0002100002540984 */ /* 0x0005220000000c00 */
[C---:B------:R-:W-:Y:S01]  /*62a0*/  ISETP.NE.AND P0, PT, R105.reuse, 0x2, PT ;  /* 0x000000026900780c */ /* 0x040fe20003f05270 */
[----:B------:R-:W-:Y:S01]  /*62b0*/  @!PT LDS RZ, [RZ] ;  /* 0x00000000fffff984 */ /* 0x000fe20000000800 */
[----:B------:R-:W-:Y:S01]  /*62c0*/  @!PT LDS RZ, [RZ] ;  /* 0x00000000fffff984 */ /* 0x000fe20000000800 */
[----:B------:R-:W-:Y:S01]  /*62d0*/  @!PT LDS RZ, [RZ] ;  /* 0x00000000fffff984 */ /* 0x000fe20000000800 */
[----:B------:R-:W-:Y:S01]  /*62e0*/  @!PT LDS RZ, [RZ] ;  /* 0x00000000fffff984 */ /* 0x000fe20000000800 */
[----:B------:R5:W-:Y:S06]  /*62f0*/  MEMBAR.ALL.CTA ;  /* 0x0000000000007992 */ /* 0x000bec0000008000 */
[----:B-----5:R-:W5:Y:S01]  /*6300*/  FENCE.VIEW.ASYNC.S ;  /* 0x00000000000073c6 */ /* 0x020f620000000000 */
[----:B------:R-:W-:Y:S01]  /*6310*/  SEL R105, R105, RZ, P0 ;  /* 0x000000ff69697207 */ /* 0x000fe20000000000 */
[----:B-----5:R5:W-:Y:S02]  /*6320*/  SYNCS.ARRIVE.TRANS64.RED.A1T0 RZ, [R3+URZ], RZ ;  /* 0x000000ff03ff79a7 */ /* 0x020be400081004ff */
[----:B-----5:R-:W-:Y:S04]  /*6330*/  SEL R3, RZ, 0x1, P0 ;  /* 0x00000001ff037807 */ /* 0x020fe80000000000 */
[----:B--23--:R-:W-:Y:S02]  /*6340*/  LOP3.LUT R104, R104, R3, RZ, 0x3c, !PT ;  /* 0x0000000368687212 */ /* 0x00cfe400078e3cff */
.L_x_96:
[----:B------:R-:W-:Y:S05]  /*6350*/  BSYNC B1 ;  /* 0x0000000000017941 */ /* 0x000fea0003800000 */
.L_x_95:
[----:B------:R-:W-:Y:S05]  /*6360*/  VIADD R0, R48, 0x40 ;  /* 0x0000004030007836 */ /* 0x000fea0000000000 */
[----:B------:R-:W-:Y:S04]  /*6370*/  SHF.R.U32.HI R0, RZ, 0x15, R0 ;  /* 0x00000015ff007819 */ /* 0x000fe80000011600 */
[----:B------:R-:W-:Y:S11]  /*6380*/  LOP3.LUT P0, RZ, R0, 0x3, R101, 0x48, !PT ;  /* 0x0000000300ff7812 */ /* 0x000ff60007804865 */
[----:B------:R-:W-:Y:S02]  /*6390*/  @!UPT UIADD3 URZ, UPT, UPT, URZ, URZ, URZ ;  /* 0x000000fffffff290 */ /* 0x000fe4000fffe0ff */
[----:B------:R-:W-:Y:S05]  /*63a0*/  @!P0 BRA `(.L_x_100) ;  /* 0x0000000000408947 */ /* 0x000fea0003800000 */
[----:B------:R-:W2:Y:S01]  /*63b0*/  LDCU.64 UR8, c[0x4][0x70] ;  /* 0x01000e00ff0877ac */ /* 0x000ea20008000a00 */
[----:B------:R-:W-:Y:S01]  /*63c0*/  MOV R3, 0x0 ;  /* 0x0000000000037802 */ /* 0x000fe20000000f00 */
[----:B------:R-:W-:Y:S02]  /*63d0*/  HFMA2 R12, -RZ, RZ, 0, 5.9604644775390625e-08 ;  /* 0x00000001ff0c7431 */ /* 0x000fe400000001ff */
[----:B------:R-:W-:Y:S02]  /*63e0*/  IMAD.MOV.U32 R8, RZ, RZ, 0x192 ;  /* 0x00000192ff087424 */ /* 0x000fe400078e00ff */
[----:B------:R-:W-:Y:S01]  /*63f0*/  IMAD.MOV.U32 R13, RZ, RZ, RZ ;  /* 0x000000ffff0d7224 */ /* 0x000fe200078e00ff */
[----:B------:R-:W3:Y:S01]  /*6400*/  LDCU.64 UR6, c[0x4][0x78] ;  /* 0x01000f00ff0677ac */ /* 0x000ee20008000a00 */
[----:B------:R-:W1:Y:S01]  /*6410*/  LDC.64 R2, c[0x4][R3] ;  /* 0x0100000003027b82 */ /* 0x000e620000000a00 */
[----:B------:R-:W5:Y:S01]  /*6420*/  LDCU.64 UR4, c[0x4][0x10] ;  /* 0x01000200ff0477ac */ /* 0x000f620008000a00 */
[----:B--2---:R-:W-:Y:S01]  /*6430*/  MOV R5, UR9 ;  /* 0x0000000900057c02 */ /* 0x004fe20008000f00 */
[----:B------:R-:W-:Y:S01]  /*6440*/  IMAD.U32 R4, RZ, RZ, UR8 ;  /* 0x00000008ff047e24 */ /* 0x000fe2000f8e00ff */
[----:B---3--:R-:W-:Y:S01]  /*6450*/  MOV R7, UR7 ;  /* 0x0000000700077c02 */ /* 0x008fe20008000f00 */
[----:B------:R-:W-:Y:S01]  /*6460*/  IMAD.U32 R6, RZ, RZ, UR6 ;  /* 0x00000006ff067e24 */ /* 0x000fe2000f8e00ff */
[----:B-----5:R-:W-:Y:S01]  /*6470*/  MOV R11, UR5 ;  /* 0x00000005000b7c02 */ /* 0x020fe20008000f00 */
[----:B------:R-:W-:Y:S02]  /*6480*/  IMAD.U32 R10, RZ, RZ, UR4 ;  /* 0x00000004ff0a7e24 */ /* 0x000fe4000f8e00ff */
[----:B------:R-:W-:Y:S07]  /*6490*/  LEPC R20, `(.L_x_100) ;  /* 0x000000001014794e */ /* 0x000fee0000000000 */
[----:B-1--4-:R-:W-:Y:S05]  /*64a0*/  CALL.ABS.NOINC R2 ;  /* 0x0000000002007343 */ /* 0x012fea0003c00000 */
.L_x_100:
[----:B------:R-:W-:Y:S01]  /*64b0*/  ISETP.NE.AND P0, PT, R110, RZ, PT ;  /* 0x000000ff6e00720c */ /* 0x000fe20003f05270 */
[----:B------:R-:W-:Y:S05]  /*64c0*/  WARPSYNC.ALL ;  /* 0x0000000000007948 */ /* 0x000fea0003800000 */
[----:B------:R-:W-:Y:S01]  /*64d0*/  R2UR UR4, R48 ;  /* 0x00000000300472ca */ /* 0x000fe200000e0000 */
[----:B------:R-:W-:Y:S01]  /*64e0*/  BSSY.RECONVERGENT B0, `(.L_x_101) ;  /* 0x000009c000007945 */ /* 0x000fe20003800200 */
[-C--:B------:R-:W-:Y:S02]  /*64f0*/  F2FP.F16.E5M2.UNPACK_B R51, R80.reuse ;  /* 0x00000050ff33723e */ /* 0x080fe400020004ff */
[----:B------:R-:W-:Y:S02]  /*6500*/  F2FP.F16.E5M2.UNPACK_B R80, R80.H1 ;  /* 0x00000050ff50723e */ /* 0x000fe400030004ff */
[-C--:B------:R-:W-:Y:S01]  /*6510*/  F2FP.F16.E5M2.UNPACK_B R55, R81.reuse ;  /* 0x00000051ff37723e */ /* 0x080fe200020004ff */
[--C-:B------:R-:W-:Y:S01]  /*6520*/  HADD2.F32 R50, -RZ, R51.reuse.H0_H0 ;  /* 0x20000033ff327230 */ /* 0x100fe20000004100 */
[----:B------:R-:W-:Y:S01]  /*6530*/  F2FP.F16.E5M2.UNPACK_B R81, R81.H1 ;  /* 0x00000051ff51723e */ /* 0x000fe200030004ff */
[----:B------:R-:W-:Y:S01]  /*6540*/  HADD2.F32 R52, -RZ, R51.H1_H1 ;  /* 0x30000033ff347230 */ /* 0x000fe20000004100 */
[-C--:B------:R-:W-:Y:S01]  /*6550*/  F2FP.F16.E5M2.UNPACK_B R59, R82.reuse ;  /* 0x00000052ff3b723e */ /* 0x080fe200020004ff */
[--C-:B------:R-:W-:Y:S01]  /*6560*/  HADD2.F32 R51, -RZ, R80.reuse.H0_H0 ;  /* 0x20000050ff337230 */ /* 0x100fe20000004100 */
[----:B------:R-:W-:Y:S01]  /*6570*/  F2FP.F16.E5M2.UNPACK_B R82, R82.H1 ;  /* 0x00000052ff52723e */ /* 0x000fe200030004ff */
[----:B------:R-:W-:Y:S01]  /*6580*/  LDTM.16dp32bit_t0_t15.x32 R4, tmem[UR4+0x40] ;  /* 0x00004004000479ee */ /* 0x000fe20008a80000 */
[----:B------:R-:W2:Y:S01]  /*6590*/  LDTM.16dp32bit_t16_t31.x32 R4, tmem[UR4+0x60] ;  /* 0x00006004000479ee */ /* 0x000ea20008aa0000 */
[----:B------:R-:W-:Y:S01]  /*65a0*/  NOP ;  /* 0x0000000000007918 */ /* 0x000fe20000000000 */
[--C-:B------:R-:W-:Y:S01]  /*65b0*/  HADD2.F32 R53, -RZ, R55.reuse.H0_H0 ;  /* 0x20000037ff357230 */ /* 0x100fe20000004100 */
[----:B------:R-:W-:Y:S01]  /*65c0*/  R2UR UR5, R113 ;  /* 0x00000000710572ca */ /* 0x000fe200000e0000 */
[----:B------:R-:W-:Y:S01]  /*65d0*/  HADD2.F32 R56, -RZ, R55.H1_H1 ;  /* 0x30000037ff387230 */ /* 0x000fe20000004100 */
[----:B------:R-:W-:Y:S01]  /*65e0*/  F2FP.F16.E5M2.UNPACK_B R63, R83 ;  /* 0x00000053ff3f723e */ /* 0x000fe200020004ff */
[--C-:B------:R-:W-:Y:S01]  /*65f0*/  HADD2.F32 R57, -RZ, R59.reuse.H0_H0 ;  /* 0x2000003bff397230 */ /* 0x100fe20000004100 */
[----:B----4-:R-:W-:Y:S01]  /*6600*/  F2FP.F16.E5M2.UNPACK_B R67, R84 ;  /* 0x00000054ff43723e */ /* 0x010fe200020004ff */
[----:B------:R-:W-:Y:S01]  /*6610*/  HADD2.F32 R60, -RZ, R59.H1_H1 ;  /* 0x3000003bff3c7230 */ /* 0x000fe20000004100 */
[----:B------:R-:W-:Y:S01]  /*6620*/  F2FP.F16.E5M2.UNPACK_B R71, R85 ;  /* 0x00000055ff47723e */ /* 0x000fe200020004ff */
[--C-:B------:R-:W-:Y:S01]  /*6630*/  HADD2.F32 R61, -RZ, R63.reuse.H0_H0 ;  /* 0x2000003fff3d7230 */ /* 0x100fe20000004100 */
[----:B------:R-:W-:Y:S01]  /*6640*/  F2FP.F16.E5M2.UNPACK_B R75, R86 ;  /* 0x00000056ff4b723e */ /* 0x000fe200020004ff */
[----:B------:R-:W-:Y:S01]  /*6650*/  HADD2.F32 R64, -RZ, R63.H1_H1 ;  /* 0x3000003fff407230 */ /* 0x000fe20000004100 */
[----:B------:R-:W-:Y:S01]  /*6660*/  F2FP.F16.E5M2.UNPACK_B R77, R87 ;  /* 0x00000057ff4d723e */ /* 0x000fe200020004ff */
[--C-:B------:R-:W-:Y:S01]  /*6670*/  HADD2.F32 R65, -RZ, R67.reuse.H0_H0 ;  /* 0x20000043ff417230 */ /* 0x100fe20000004100 */
[----:B------:R-:W-:Y:S01]  /*6680*/  F2FP.F16.E5M2.UNPACK_B R83, R83.H1 ;  /* 0x00000053ff53723e */ /* 0x000fe200030004ff */
[----:B------:R-:W-:Y:S01]  /*6690*/  UIADD3 UR5, UPT, UPT, UR5, 0xa0, URZ ;  /* 0x000000a005057890 */ /* 0x000fe2000fffe0ff */
[----:B------:R-:W-:Y:S01]  /*66a0*/  HADD2.F32 R67, -RZ, R67.H1_H1 ;  /* 0x30000043ff437230 */ /* 0x000fe20000004100 */
[----:B------:R-:W-:Y:S01]  /*66b0*/  F2FP.F16.E5M2.UNPACK_B R84, R84.H1 ;  /* 0x00000054ff54723e */ /* 0x000fe200030004ff */
[--C-:B------:R-:W-:Y:S01]  /*66c0*/  HADD2.F32 R69, -RZ, R71.reuse.H0_H0 ;  /* 0x20000047ff457230 */ /* 0x100fe20000004100 */
[----:B------:R-:W-:Y:S01]  /*66d0*/  UPRMT UR5, UR37, 0x654, UR5 ;  /* 0x0000065425057896 */ /* 0x000fe20008000005 */
[----:B------:R-:W-:Y:S01]  /*66e0*/  HADD2.F32 R72, -RZ, R71.H1_H1 ;  /* 0x30000047ff487230 */ /* 0x000fe20000004100 */
[----:B------:R-:W-:Y:S01]  /*66f0*/  F2FP.F16.E5M2.UNPACK_B R85, R85.H1 ;  /* 0x00000055ff55723e */ /* 0x000fe200030004ff */
[--C-:B------:R-:W-:Y:S02]  /*6700*/  HADD2.F32 R73, -RZ, R75.reuse.H0_H0 ;  /* 0x2000004bff497230 */ /* 0x100fe40000004100 */
[C---:B--2---:R-:W-:Y:S01]  /*6710*/  FMUL R4, R47.reuse, R4 ;  /* 0x000000042f047220 */ /* 0x044fe20000400000 */
[C---:B------:R-:W-:Y:S01]  /*6720*/  FMUL R5, R47.reuse, R5 ;  /* 0x000000052f057220 */ /* 0x040fe20000400000 */
[C---:B------:R-:W-:Y:S01]  /*6730*/  FMUL R8, R47.reuse, R8 ;  /* 0x000000082f087220 */ /* 0x040fe20000400000 */
[----:B------:R-:W-:Y:S01]  /*6740*/  FMUL R9, R47, R9 ;  /* 0x000000092f097220 */ /* 0x000fe20000400000 */
[C---:B------:R-:W-:Y:S01]  /*6750*/  FFMA R4, R49.reuse, R50, R4 ;  /* 0x0000003231047223 */ /* 0x040fe20000000004 */
[----:B------:R-:W-:Y:S01]  /*6760*/  SYNCS.ARRIVE.TRANS64.RED.A1T0 RZ, [UR5], RZ ;  /* 0x000000ffffff79a7 */ /* 0x000fe20008100405 */
        /* <DEDUP_REMOVED lines=18> */
[--C-:B------:R-:W-:Y:S02]  /*6890*/  HADD2.F32 R55, -RZ, R81.reuse.H0_H0 ;  /* 0x20000051ff377230 */ /* 0x100fe40000004100 */
[----:B------:R-:W-:Y:S01]  /*68a0*/  FMUL R10, R47, R10 ;  /* 0x0000000a2f0a7220 */ /* 0x000fe20000400000 */
[C---:B------:R-:W-:Y:S01]  /*68b0*/  FFMA R6, R49.reuse, R51, R6 ;  /* 0x0000003331067223 */ /* 0x040fe20000000006 */
[----:B------:R-:W-:Y:S02]  /*68c0*/  HADD2.F32 R58, -RZ, R81.H1_H1 ;  /* 0x30000051ff3a7230 */ /* 0x000fe40000004100 */
[C---:B------:R-:W-:Y:S01]  /*68d0*/  FFMA R7, R49.reuse, R54, R7 ;  /* 0x0000003631077223 */ /* 0x040fe20000000007 */
[C---:B------:R-:W-:Y:S01]  /*68e0*/  FFMA R8, R49.reuse, R53, R8 ;  /* 0x0000003531087223 */ /* 0x040fe20000000008 */
[C---:B------:R-:W-:Y:S01]  /*68f0*/  FFMA R9, R49.reuse, R56, R9 ;  /* 0x0000003831097223 */ /* 0x040fe20000000009 */
[----:B------:R-:W-:Y:S01]  /*6900*/  FFMA R10, R49, R55, R10 ;  /* 0x00000037310a7223 */ /* 0x000fe2000000000a */
[----:B------:R-:W-:Y:S01]  /*6910*/  HADD2.F32 R51, -RZ, R77.H0_H0 ;  /* 0x2000004dff337230 */ /* 0x000fe20000004100 */
[----:B-1----:R-:W-:Y:S01]  /*6920*/  F2FP.SATFINITE.E5M2.F32.PACK_AB_MERGE_C R116, R7, R6, RZ ;  /* 0x000000060774723e */ /* 0x002fe200048060ff */
[C---:B------:R-:W-:Y:S01]  /*6930*/  FMUL R11, R47.reuse, R11 ;  /* 0x0000000b2f0b7220 */ /* 0x040fe20000400000 */
[--C-:B------:R-:W-:Y:S02]  /*6940*/  HADD2.F32 R59, -RZ, R82.reuse.H0_H0 ;  /* 0x20000052ff3b7230 */ /* 0x100fe40000004100 */
[----:B------:R-:W-:Y:S01]  /*6950*/  FMUL R14, R47, R14 ;  /* 0x0000000e2f0e7220 */ /* 0x000fe20000400000 */
[----:B------:R-:W-:Y:S01]  /*6960*/  HADD2.F32 R62, -RZ, R82.H1_H1 ;  /* 0x30000052ff3e7230 */ /* 0x000fe20000004100 */
[----:B------:R-:W-:Y:S01]  /*6970*/  F2FP.SATFINITE.E5M2.F32.PACK_AB_MERGE_C R116, R5, R4, R116 ;  /* 0x000000040574723e */ /* 0x000fe20004806074 */
[C---:B------:R-:W-:Y:S01]  /*6980*/  FFMA R11, R49.reuse, R58, R11 ;  /* 0x0000003a310b7223 */ /* 0x040fe2000000000b */
[C---:B------:R-:W-:Y:S01]  /*6990*/  FFMA R12, R49.reuse, R57, R12 ;  /* 0x00000039310c7223 */ /* 0x040fe2000000000c */
[C---:B------:R-:W-:Y:S01]  /*69a0*/  FFMA R13, R49.reuse, R60, R13 ;  /* 0x0000003c310d7223 */ /* 0x040fe2000000000d */
[----:B------:R-:W-:Y:S01]  /*69b0*/  F2FP.F16.E5M2.UNPACK_B R86, R86.H1 ;  /* 0x00000056ff56723e */ /* 0x000fe200030004ff */
[----:B------:R-:W-:Y:S01]  /*69c0*/  FFMA R14, R49, R59, R14 ;  /* 0x0000003b310e7223 */ /* 0x000fe2000000000e */
[----:B------:R-:W-:Y:S01]  /*69d0*/  F2FP.SATFINITE.E5M2.F32.PACK_AB_MERGE_C R117, R11, R10, RZ ;  /* 0x0000000a0b75723e */ /* 0x000fe200048060ff */
[C---:B------:R-:W-:Y:S01]  /*69e0*/  FMUL R15, R47.reuse, R15 ;  /* 0x0000000f2f0f7220 */ /* 0x040fe20000400000 */
[--C-:B------:R-:W-:Y:S02]  /*69f0*/  HADD2.F32 R63, -RZ, R83.reuse.H0_H0 ;  /* 0x20000053ff3f7230 */ /* 0x100fe40000004100 */
[----:B------:R-:W-:Y:S01]  /*6a00*/  FMUL R18, R47, R18 ;  /* 0x000000122f127220 */ /* 0x000fe20000400000 */
[----:B------:R-:W-:Y:S01]  /*6a10*/  HADD2.F32 R66, -RZ, R83.H1_H1 ;  /* 0x30000053ff427230 */ /* 0x000fe20000004100 */
[----:B------:R-:W-:Y:S01]  /*6a20*/  F2FP.SATFINITE.E5M2.F32.PACK_AB_MERGE_C R117, R9, R8, R117 ;  /* 0x000000080975723e */ /* 0x000fe20004806075 */
[C---:B------:R-:W-:Y:S01]  /*6a30*/  FFMA R15, R49.reuse, R62, R15 ;  /* 0x0000003e310f7223 */ /* 0x040fe2000000000f */
[C---:B------:R-:W-:Y:S01]  /*6a40*/  FFMA R16, R49.reuse, R61, R16 ;  /* 0x0000003d31107223 */ /* 0x040fe20000000010 */
[----:B------:R-:W-:Y:S01]  /*6a50*/  FFMA R17, R49, R64, R17 ;  /* 0x0000004031117223 */ /* 0x000fe20000000011 */
[----:B------:R-:W-:Y:S01]  /*6a60*/  FMUL R19, R47, R19 ;  /* 0x000000132f137220 */ /* 0x000fe20000400000 */
        /* <DEDUP_REMOVED lines=15> */
[----:B------:R-:W-:Y:S01]  /*6b60*/  F2FP.F16.E5M2.UNPACK_B R87, R87.H1 ;  /* 0x00000057ff57723e */ /* 0x000fe200030004ff */
        /* <DEDUP_REMOVED lines=32> */
[----:B------:R-:W-:Y:S03]  /*6d70*/  IADD3 R79, PT, PT, R44, 0x1, RZ ;  /* 0x000000012c4f7810 */ /* 0x000fe60007ffe0ff */
        /* <DEDUP_REMOVED lines=9> */
[----:B------:R-:W-:Y:S02]  /*6e10*/  UIADD3 UR8, UP0, UPT, UR52, 0x680, URZ ;  /* 0x0000068034087890 */ /* 0x000fe4000ff1e0ff */
[----:B------:R-:W-:Y:S02]  /*6e20*/  UIADD3 UR5, UPT, UPT, UR41, 0x40, URZ ;  /* 0x0000004029057890 */ /* 0x000fe4000fffe0ff */
[----:B------:R-:W-:Y:S02]  /*6e30*/  UIADD3 UR4, UPT, UPT, UR49, 0x3200, URZ ;  /* 0x0000320031047890 */ /* 0x000fe4000fffe0ff */
[----:B------:R-:W-:Y:S01]  /*6e40*/  UIADD3.X UR9, UPT, UPT, URZ, UR53, URZ, UP0, !UPT ;  /* 0x00000035ff097290 */ /* 0x000fe200087fe4ff */
[----:B------:R-:W-:Y:S01]  /*6e50*/  UMOV UR6, UR42 ;  /* 0x0000002a00067c82 */ /* 0x000fe20008000000 */
[----:B------:R-:W-:Y:S07]  /*6e60*/  UMOV UR7, UR36 ;  /* 0x0000002400077c82 */ /* 0x000fee0008000000 */
[----:B------:R2:W-:Y:S01]  /*6e70*/  UTMASTG.3D [UR4], [UR8] ;  /* 0x00000004080073b5 */ /* 0x0005e20008010000 */
[----:B------:R0:W-:Y:S01]  /*6e80*/  UTMACMDFLUSH ;  /* 0x00000000000079b7 */ /* 0x0001e20000000000 */
[----:B--2---:R-:W-:Y:S04]  /*6e90*/  DEPBAR.LE SB0, 0x1 ;  /* 0x000080400000791a */ /* 0x004fe80000000000 */
.L_x_102:
[----:B------:R-:W-:Y:S05]  /*6ea0*/  BSYNC.RECONVERGENT B0 ;  /* 0x0000000000007941 */ /* 0x000fea0003800200 */
.L_x_101:
[----:B------:R-:W-:Y:S01]  /*6eb0*/  BAR.SYNC.DEFER_BLOCKING 0x1, 0x80 ;  /* 0x0042000000007b1d */ /* 0x000fe20000010000 */
[----:B------:R-:W-:Y:S01]  /*6ec0*/  ISETP.NE.AND P2, PT, R111, RZ, PT ;  /* 0x000000ff6f00720c */ /* 0x000fe20003f45270 */
[----:B------:R-:W-:Y:S01]  /*6ed0*/  IMAD.IADD R20, R43, 0x1, R94 ;  /* 0x000000012b147824 */ /* 0x000fe200078e025e */
[----:B------:R-:W-:Y:S01]  /*6ee0*/  ISETP.NE.AND P0, PT, R112, 0x2, PT ;  /* 0x000000027000780c */ /* 0x000fe20003f05270 */
[----:B------:R-:W-:Y:S01]  /*6ef0*/  IMAD.IADD R21, R45, 0x1, R96 ;  /* 0x000000012d157824 */ /* 0x000fe200078e0260 */
[----:B------:R-:W-:Y:S02]  /*6f00*/  ISETP.NE.AND P1, PT, R79, 0x4, PT ;  /* 0x000000044f00780c */ /* 0x000fe40003f25270 */
[----:B------:R-:W-:Y:S02]  /*6f10*/  SEL R3, RZ, 0x1, P0 ;  /* 0x00000001ff037807 */ /* 0x000fe40000000000 */
[----:B------:R-:W-:Y:S02]  /*6f20*/  SEL R0, RZ, 0x1, P1 ;  /* 0x00000001ff007807 */ /* 0x000fe40000800000 */
[----:B------:R-:W-:Y:S02]  /*6f30*/  LOP3.LUT R106, R106, R3, RZ, 0x3c, !PT ;  /* 0x000000036a6a7212 */ /* 0x000fe400078e3cff */
[----:B------:R-:W-:Y:S02]  /*6f40*/  LOP3.LUT R107, R107, R0, RZ, 0x3c, !PT ;  /* 0x000000006b6b7212 */ /* 0x000fe400078e3cff */
[----:B------:R-:W-:Y:S02]  /*6f50*/  @P2 R2UR UR36, R103 ;  /* 0x00000000672422ca */ /* 0x000fe400000e0000 */
[----:B------:R-:W-:Y:S02]  /*6f60*/  SEL R112, R112, RZ, P0 ;  /* 0x000000ff70707207 */ /* 0x000fe40000000000 */
[----:B------:R-:W-:Y:S01]  /*6f70*/  SEL R44, R79, RZ, P1 ;  /* 0x000000ff4f2c7207 */ /* 0x000fe20000800000 */
[----:B------:R-:W-:Y:S10]  /*6f80*/  @P2 BRA `(.L_x_103) ;  /* 0xffffffd400f82947 */ /* 0x000ff4000383ffff */
[----:B------:R-:W-:Y:S05]  /*6f90*/  EXIT ;  /* 0x000000000000794d */ /* 0x000fea0003800000 */
.L_x_19:
[----:B--2---:R2:W1:Y:S02]  /*6fa0*/  SYNCS.PHASECHK.TRANS64.TRYWAIT P0, [R3+URZ+0xd0], R2 ;  /* 0x0000d002030075a7 */ /* 0x00446400080011ff */
[----:B-1----:R-:W-:Y:S05]  /*6fb0*/  @!P0 NANOSLEEP.SYNCS 0x989680 ;  /* 0x009896800000895d */ /* 0x002fea0003900000 */
[----:B------:R-:W1:Y:S02]  /*6fc0*/  @!P0 SYNCS.PHASECHK.TRANS64 P0, [R3+URZ+0xd0], R2 ;  /* 0x0000d002030085a7 */ /* 0x000e6400080010ff */
[----:B-1----:R-:W-:Y:S05]  /*6fd0*/  @!P0 BRA `(.L_x_19) ;  /* 0xfffffffc00f08947 */ /* 0x002fea000383ffff */
[----:B------:R-:W-:Y:S05]  /*6fe0*/  BRA `(.L_x_104) ;  /* 0xffffffa400687947 */ /* 0x000fea000383ffff */
.L_x_22:
[----:B-1----:R-:W-:-:S07]  /*6ff0*/  MOV R2, UR33 ;  /* 0x0000002100027c02 */ /* 0x002fce0008000f00 */
.L_x_105:
[----:B-1----:R1:W2:Y:S02]  /*7000*/  SYNCS.PHASECHK.TRANS64.TRYWAIT P0, [R2+URZ+0x18], R5 ;  /* 0x00001805020075a7 */ /* 0x0022a400080011ff */
[----:B--2---:R-:W-:Y:S05]  /*7010*/  @!P0 NANOSLEEP.SYNCS 0x989680 ;  /* 0x009896800000895d */ /* 0x004fea0003900000 */
[----:B------:R-:W2:Y:S02]  /*7020*/  @!P0 SYNCS.PHASECHK.TRANS64 P0, [R2+URZ+0x18], R5 ;  /* 0x00001805020085a7 */ /* 0x000ea400080010ff */
[----:B--2---:R-:W-:Y:S05]  /*7030*/  @!P0 BRA `(.L_x_105) ;  /* 0xfffffffc00f08947 */ /* 0x004fea000383ffff */
[----:B------:R-:W-:Y:S05]  /*7040*/  BRA `(.L_x_21) ;  /* 0xffffffa400b87947 */ /* 0x000fea000383ffff */
.L_x_28:
[----:B-1----:R-:W-:-:S07]  /*7050*/  MOV R2, UR17 ;  /* 0x0000001100027c02 */ /* 0x002fce0008000f00 */
.L_x_106:
[----:B-1----:R1:W2:Y:S02]  /*7060*/  SYNCS.PHASECHK.TRANS64.TRYWAIT P0, [R2+URZ+0x18], R5 ;  /* 0x00001805020075a7 */ /* 0x0022a400080011ff */
[----:B--2---:R-:W-:Y:S05]  /*7070*/  @!P0 NANOSLEEP.SYNCS 0x989680 ;  /* 0x009896800000895d */ /* 0x004fea0003900000 */
[----:B------:R-:W2:Y:S02]  /*7080*/  @!P0 SYNCS.PHASECHK.TRANS64 P0, [R2+URZ+0x18], R5 ;  /* 0x00001805020085a7 */ /* 0x000ea400080010ff */
[----:B--2---:R-:W-:Y:S05]  /*7090*/  @!P0 BRA `(.L_x_106) ;  /* 0xfffffffc00f08947 */ /* 0x004fea000383ffff */
[----:B------:R-:W-:Y:S05]  /*70a0*/  BRA `(.L_x_27) ;  /* 0xffffffa800607947 */ /* 0x000fea000383ffff */
.L_x_32:
[----:B-1----:R1:W2:Y:S02]  /*70b0*/  SYNCS.PHASECHK.TRANS64.TRYWAIT P0, [R2+URZ+0x60], R3 ;  /* 0x00006003020075a7 */ /* 0x0022a400080011ff */
[----:B--2---:R-:W-:Y:S05]  /*70c0*/  @!P0 NANOSLEEP.SYNCS 0x989680 ;  /* 0x009896800000895d */ /* 0x004fea0003900000 */
[----:B------:R-:W2:Y:S02]  /*70d0*/  @!P0 SYNCS.PHASECHK.TRANS64 P0, [R2+URZ+0x60], R3 ;  /* 0x00006003020085a7 */ /* 0x000ea400080010ff */
[----:B--2---:R-:W-:Y:S05]  /*70e0*/  @!P0 BRA `(.L_x_32) ;  /* 0xfffffffc00f08947 */ /* 0x004fea000383ffff */
[----:B------:R-:W-:Y:S05]  /*70f0*/  BRA `(.L_x_107) ;  /* 0xffffffa800f07947 */ /* 0x000fea000383ffff */
.L_x_36:
[----:B----4-:R-:W-:-:S07]  /*7100*/  MOV R0, UR5 ;  /* 0x0000000500007c02 */ /* 0x010fce0008000f00 */
.L_x_108:
[----:B-1----:R1:W2:Y:S02]  /*7110*/  SYNCS.PHASECHK.TRANS64.TRYWAIT P0, [R0+URZ], R3 ;  /* 0x00000003000075a7 */ /* 0x0022a400080011ff */
[----:B--2---:R-:W-:Y:S05]  /*7120*/  @!P0 NANOSLEEP.SYNCS 0x989680 ;  /* 0x009896800000895d */ /* 0x004fea0003900000 */
[----:B------:R-:W2:Y:S02]  /*7130*/  @!P0 SYNCS.PHASECHK.TRANS64 P0, [R0+URZ], R3 ;  /* 0x00000003000085a7 */ /* 0x000ea400080010ff */
[----:B--2---:R-:W-:Y:S05]  /*7140*/  @!P0 BRA `(.L_x_108) ;  /* 0xfffffffc00f08947 */ /* 0x004fea000383ffff */
[----:B------:R-:W-:Y:S05]  /*7150*/  BRA `(.L_x_109) ;  /* 0xffffffb000607947 */ /* 0x000fea000383ffff */
.L_x_37:
[----:B----4-:R-:W-:-:S07]  /*7160*/  MOV R0, UR5 ;  /* 0x0000000500007c02 */ /* 0x010fce0008000f00 */
.L_x_110:
[----:B-1----:R1:W2:Y:S02]  /*7170*/  SYNCS.PHASECHK.TRANS64.TRYWAIT P0, [R0+URZ], R3 ;  /* 0x00000003000075a7 */ /* 0x0022a400080011ff */
[----:B--2---:R-:W-:Y:S05]  /*7180*/  @!P0 NANOSLEEP.SYNCS 0x989680 ;  /* 0x009896800000895d */ /* 0x004fea0003900000 */
[----:B------:R-:W2:Y:S02]  /*7190*/  @!P0 SYNCS.PHASECHK.TRANS64 P0, [R0+URZ], R3 ;  /* 0x00000003000085a7 */ /* 0x000ea400080010ff */
[----:B--2---:R-:W-:Y:S05]  /*71a0*/  @!P0 BRA `(.L_x_110) ;  /* 0xfffffffc00f08947 */ /* 0x004fea000383ffff */
[----:B------:R-:W-:Y:S05]  /*71b0*/  BRA `(.L_x_111) ;  /* 0xffffffb0006c7947 */ /* 0x000fea000383ffff */
.L_x_40:
[----:B-1----:R1:W2:Y:S02]  /*71c0*/  SYNCS.PHASECHK.TRANS64.TRYWAIT P0, [R0+URZ+0xc0], R5 ;  /* 0x0000c005000075a7 */ /* 0x0022a400080011ff */
[----:B--2---:R-:W-:Y:S05]  /*71d0*/  @!P0 NANOSLEEP.SYNCS 0x989680 ;  /* 0x009896800000895d */ /* 0x004fea0003900000 */
[----:B------:R-:W2:Y:S02]  /*71e0*/  @!P0 SYNCS.PHASECHK.TRANS64 P0, [R0+URZ+0xc0], R5 ;  /* 0x0000c005000085a7 */ /* 0x000ea400080010ff */
[----:B--2---:R-:W-:Y:S05]  /*71f0*/  @!P0 BRA `(.L_x_40) ;  /* 0xfffffffc00f08947 */ /* 0x004fea000383ffff */
[----:B------:R-:W-:Y:S05]  /*7200*/  BRA `(.L_x_112) ;  /* 0xffffffb000c87947 */ /* 0x000fea000383ffff */
.L_x_41:
[----:B------:R-:W-:-:S07]  /*7210*/  MOV R0, UR5 ;  /* 0x0000000500007c02 */ /* 0x000fce0008000f00 */
.L_x_113:
[----:B-1----:R1:W2:Y:S02]  /*7220*/  SYNCS.PHASECHK.TRANS64.TRYWAIT P0, [R0+URZ+0x70], R5 ;  /* 0x00007005000075a7 */ /* 0x0022a400080011ff */
[----:B--2---:R-:W-:Y:S05]  /*7230*/  @!P0 NANOSLEEP.SYNCS 0x989680 ;  /* 0x009896800000895d */ /* 0x004fea0003900000 */
[----:B------:R-:W2:Y:S02]  /*7240*/  @!P0 SYNCS.PHASECHK.TRANS64 P0, [R0+URZ+0x70], R5 ;  /* 0x00007005000085a7 */ /* 0x000ea400080010ff */
[----:B--2---:R-:W-:Y:S05]  /*7250*/  @!P0 BRA `(.L_x_113) ;  /* 0xfffffffc00f08947 */ /* 0x004fea000383ffff */
[----:B------:R-:W-:Y:S05]  /*7260*/  BRA `(.L_x_114) ;  /* 0xffffffb000d87947 */ /* 0x000fea000383ffff */
.L_x_42:
[----:B-1----:R1:W2:Y:S02]  /*7270*/  SYNCS.PHASECHK.TRANS64.TRYWAIT P1, [R0+URZ+0x60], R5 ;  /* 0x00006005000075a7 */ /* 0x0022a400080211ff */
[----:B--2---:R-:W-:Y:S05]  /*7280*/  @!P1 NANOSLEEP.SYNCS 0x989680 ;  /* 0x009896800000995d */ /* 0x004fea0003900000 */
[----:B------:R-:W2:Y:S02]  /*7290*/  @!P1 SYNCS.PHASECHK.TRANS64 P1, [R0+URZ+0x60], R5 ;  /* 0x00006005000095a7 */ /* 0x000ea400080210ff */
[----:B--2---:R-:W-:Y:S05]  /*72a0*/  @!P1 BRA `(.L_x_42) ;  /* 0xfffffffc00f09947 */ /* 0x004fea000383ffff */
[----:B------:R-:W-:Y:S05]  /*72b0*/  BRA `(.L_x_115) ;  /* 0xffffffb400087947 */ /* 0x000fea000383ffff */
.L_x_45:
[----:B------:R-:W-:-:S07]  /*72c0*/  MOV R0, UR5 ;  /* 0x0000000500007c02 */ /* 0x000fce0008000f00 */
.L_x_116:
[----:B-1----:R1:W2:Y:S02]  /*72d0*/  SYNCS.PHASECHK.TRANS64.TRYWAIT P0, [R0+URZ+0x70], R3 ;  /* 0x00007003000075a7 */ /* 0x0022a400080011ff */
[----:B--2---:R-:W-:Y:S05]  /*72e0*/  @!P0 NANOSLEEP.SYNCS 0x989680 ;  /* 0x009896800000895d */ /* 0x004fea0003900000 */
[----:B------:R-:W2:Y:S02]  /*72f0*/  @!P0 SYNCS.PHASECHK.TRANS64 P0, [R0+URZ+0x70], R3 ;  /* 0x00007003000085a7 */ /* 0x000ea400080010ff */
[----:B--2---:R-:W-:Y:S05]  /*7300*/  @!P0 BRA `(.L_x_116) ;  /* 0xfffffffc00f08947 */ /* 0x004fea000383ffff */
[----:B------:R-:W-:Y:S05]  /*7310*/  BRA `(.L_x_44) ;  /* 0xffffffb4005c7947 */ /* 0x000fea000383ffff */
.L_x_52:
[----:B-1----:R1:W2:Y:S02]  /*7320*/  SYNCS.PHASECHK.TRANS64.TRYWAIT P1, [R0+URZ+0x60], R5 ;  /* 0x00006005000075a7 */ /* 0x0022a400080211ff */
[----:B--2---:R-:W-:Y:S05]  /*7330*/  @!P1 NANOSLEEP.SYNCS 0x989680 ;  /* 0x009896800000995d */ /* 0x004fea0003900000 */
[----:B------:R-:W2:Y:S02]  /*7340*/  @!P1 SYNCS.PHASECHK.TRANS64 P1, [R0+URZ+0x60], R5 ;  /* 0x00006005000095a7 */ /* 0x000ea400080210ff */
[----:B--2---:R-:W-:Y:S05]  /*7350*/  @!P1 BRA `(.L_x_52) ;  /* 0xfffffffc00f09947 */ /* 0x004fea000383ffff */
[----:B------:R-:W-:Y:S05]  /*7360*/  BRA `(.L_x_117) ;  /* 0xffffffb800b47947 */ /* 0x000fea000383ffff */
.L_x_53:
[----:B------:R-:W-:-:S07]  /*7370*/  MOV R3, UR9 ;  /* 0x0000000900037c02 */ /* 0x000fce0008000f00 */
.L_x_118:
[----:B-1----:R1:W2:Y:S02]  /*7380*/  SYNCS.PHASECHK.TRANS64.TRYWAIT P0, [R3+URZ+0xa0], R0 ;  /* 0x0000a000030075a7 */ /* 0x0022a400080011ff */
[----:B--2---:R-:W-:Y:S05]  /*7390*/  @!P0 NANOSLEEP.SYNCS 0x989680 ;  /* 0x009896800000895d */ /* 0x004fea0003900000 */
[----:B------:R-:W2:Y:S02]  /*73a0*/  @!P0 SYNCS.PHASECHK.TRANS64 P0, [R3+URZ+0xa0], R0 ;  /* 0x0000a000030085a7 */ /* 0x000ea400080010ff */
[----:B--2---:R-:W-:Y:S05]  /*73b0*/  @!P0 BRA `(.L_x_118) ;  /* 0xfffffffc00f08947 */ /* 0x004fea000383ffff */
[----:B------:R-:W-:Y:S05]  /*73c0*/  BRA `(.L_x_119) ;  /* 0xffffffb800e87947 */ /* 0x000fea000383ffff */
.L_x_56:
[----:B------:R-:W-:Y:S07]  /*73d0*/  MOV R0, UR7 ;  /* 0x0000000700007c02 */ /* 0x000fee0008000f00 */
.L_x_120:
[----:B-1----:R1:W2:Y:S02]  /*73e0*/  SYNCS.PHASECHK.TRANS64.TRYWAIT P0, [R0+URZ], R3 ;  /* 0x00000003000075a7 */ /* 0x0022a400080011ff */
[----:B--2---:R-:W-:Y:S05]  /*73f0*/  @!P0 NANOSLEEP.SYNCS 0x989680 ;  /* 0x009896800000895d */ /* 0x004fea0003900000 */
[----:B------:R-:W2:Y:S02]  /*7400*/  @!P0 SYNCS.PHASECHK.TRANS64 P0, [R0+URZ], R3 ;  /* 0x00000003000085a7 */ /* 0x000ea400080010ff */
[----:B--2---:R-:W-:Y:S05]  /*7410*/  @!P0 BRA `(.L_x_120) ;  /* 0xfffffffc00f08947 */ /* 0x004fea000383ffff */
[----:B------:R-:W-:Y:S05]  /*7420*/  BRA `(.L_x_55) ;  /* 0xffffffbc00207947 */ /* 0x000fea000383ffff */
.L_x_59:
[----:B------:R-:W-:-:S07]  /*7430*/  MOV R0, UR5 ;  /* 0x0000000500007c02 */ /* 0x000fce0008000f00 */
.L_x_121:
[----:B--2---:R2:W3:Y:S02]  /*7440*/  SYNCS.PHASECHK.TRANS64.TRYWAIT P0, [R0+URZ], R3 ;  /* 0x00000003000075a7 */ /* 0x0044e400080011ff */
[----:B---3--:R-:W-:Y:S05]  /*7450*/  @!P0 NANOSLEEP.SYNCS 0x989680 ;  /* 0x009896800000895d */ /* 0x008fea0003900000 */
[----:B------:R-:W3:Y:S02]  /*7460*/  @!P0 SYNCS.PHASECHK.TRANS64 P0, [R0+URZ], R3 ;  /* 0x00000003000085a7 */ /* 0x000ee400080010ff */
[----:B---3--:R-:W-:Y:S05]  /*7470*/  @!P0 BRA `(.L_x_121) ;  /* 0xfffffffc00f08947 */ /* 0x008fea000383ffff */
[----:B------:R-:W-:Y:S05]  /*7480*/  BRA `(.L_x_122) ;  /* 0xffffffbc00c07947 */ /* 0x000fea000383ffff */
.L_x_60:
[----:B------:R-:W-:-:S07]  /*7490*/  MOV R0, UR5 ;  /* 0x0000000500007c02 */ /* 0x000fce0008000f00 */
.L_x_123:
[----:B--2---:R2:W3:Y:S02]  /*74a0*/  SYNCS.PHASECHK.TRANS64.TRYWAIT P0, [R0+URZ], R3 ;  /* 0x00000003000075a7 */ /* 0x0044e400080011ff */
[----:B---3--:R-:W-:Y:S05]  /*74b0*/  @!P0 NANOSLEEP.SYNCS 0x989680 ;  /* 0x009896800000895d */ /* 0x008fea0003900000 */
[----:B------:R-:W3:Y:S02]  /*74c0*/  @!P0 SYNCS.PHASECHK.TRANS64 P0, [R0+URZ], R3 ;  /* 0x00000003000085a7 */ /* 0x000ee400080010ff */
[----:B---3--:R-:W-:Y:S05]  /*74d0*/  @!P0 BRA `(.L_x_123) ;  /* 0xfffffffc00f08947 */ /* 0x008fea000383ffff */
[----:B------:R-:W-:Y:S05]  /*74e0*/  BRA `(.L_x_124) ;  /* 0xffffffbc00cc7947 */ /* 0x000fea000383ffff */
.L_x_61:
[----:B------:R-:W-:-:S07]  /*74f0*/  MOV R0, UR5 ;  /* 0x0000000500007c02 */ /* 0x000fce0008000f00 */
.L_x_125:
[----:B--2---:R2:W3:Y:S02]  /*7500*/  SYNCS.PHASECHK.TRANS64.TRYWAIT P0, [R0+URZ], R3 ;  /* 0x00000003000075a7 */ /* 0x0044e400080011ff */
[----:B---3--:R-:W-:Y:S05]  /*7510*/  @!P0 NANOSLEEP.SYNCS 0x989680 ;  /* 0x009896800000895d */ /* 0x008fea0003900000 */
[----:B------:R-:W3:Y:S02]  /*7520*/  @!P0 SYNCS.PHASECHK.TRANS64 P0, [R0+URZ], R3 ;  /* 0x00000003000085a7 */ /* 0x000ee400080010ff */
[----:B---3--:R-:W-:Y:S05]  /*7530*/  @!P0 BRA `(.L_x_125) ;  /* 0xfffffffc00f08947 */ /* 0x008fea000383ffff */
[----:B------:R-:W-:Y:S05]  /*7540*/  BRA `(.L_x_126) ;  /* 0xffffffbc00d87947 */ /* 0x000fea000383ffff */
.L_x_62:
[----:B------:R-:W-:-:S07]  /*7550*/  MOV R0, UR7 ;  /* 0x0000000700007c02 */ /* 0x000fce0008000f00 */
.L_x_127:
[----:B--2---:R2:W3:Y:S02]  /*7560*/  SYNCS.PHASECHK.TRANS64.TRYWAIT P0, [R0+URZ], R3 ;  /* 0x00000003000075a7 */ /* 0x0044e400080011ff */
[----:B---3--:R-:W-:Y:S05]  /*7570*/  @!P0 NANOSLEEP.SYNCS 0x989680 ;  /* 0x009896800000895d */ /* 0x008fea0003900000 */
[----:B------:R-:W3:Y:S02]  /*7580*/  @!P0 SYNCS.PHASECHK.TRANS64 P0, [R0+URZ], R3 ;  /* 0x00000003000085a7 */ /* 0x000ee400080010ff */
[----:B---3--:R-:W-:Y:S05]  /*7590*/  @!P0 BRA `(.L_x_127) ;  /* 0xfffffffc00f08947 */ /* 0x008fea000383ffff */
[----:B------:R-:W-:Y:S05]  /*75a0*/  BRA `(.L_x_128) ;  /* 0xffffffbc00e47947 */ /* 0x000fea000383ffff */
.L_x_67:
[----:B--2---:R2:W3:Y:S02]  /*75b0*/  SYNCS.PHASECHK.TRANS64.TRYWAIT P0, [R0+URZ+0x60], R3 ;  /* 0x00006003000075a7 */ /* 0x0044e400080011ff */
[----:B---3--:R-:W-:Y:S05]  /*75c0*/  @!P0 NANOSLEEP.SYNCS 0x989680 ;  /* 0x009896800000895d */ /* 0x008fea0003900000 */
[----:B------:R-:W3:Y:S02]  /*75d0*/  @!P0 SYNCS.PHASECHK.TRANS64 P0, [R0+URZ+0x60], R3 ;  /* 0x00006003000085a7 */ /* 0x000ee400080010ff */
[----:B---3--:R-:W-:Y:S05]  /*75e0*/  @!P0 BRA `(.L_x_67) ;  /* 0xfffffffc00f08947 */ /* 0x008fea000383ffff */
[----:B------:R-:W-:Y:S05]  /*75f0*/  BRA `(.L_x_129) ;  /* 0xffffffc000e87947 */ /* 0x000fea000383ffff */
.L_x_70:
[----:B------:R-:W-:Y:S07]  /*7600*/  MOV R0, UR7 ;  /* 0x0000000700007c02 */ /* 0x000fee0008000f00 */
.L_x_130:
[----:B--2---:R2:W3:Y:S02]  /*7610*/  SYNCS.PHASECHK.TRANS64.TRYWAIT P0, [R0+URZ+0x58], R3 ;  /* 0x00005803000075a7 */ /* 0x0044e400080011ff */
[----:B---3--:R-:W-:Y:S05]  /*7620*/  @!P0 NANOSLEEP.SYNCS 0x989680 ;  /* 0x009896800000895d */ /* 0x008fea0003900000 */
[----:B------:R-:W3:Y:S02]  /*7630*/  @!P0 SYNCS.PHASECHK.TRANS64 P0, [R0+URZ+0x58], R3 ;  /* 0x00005803000085a7 */ /* 0x000ee400080010ff */
[----:B---3--:R-:W-:Y:S05]  /*7640*/  @!P0 BRA `(.L_x_130) ;  /* 0xfffffffc00f08947 */ /* 0x008fea000383ffff */
[----:B------:R-:W-:Y:S05]  /*7650*/  BRA `(.L_x_69) ;  /* 0xffffffc400c87947 */ /* 0x000fea000383ffff */
.L_x_73:
[----:B--2---:R-:W-:Y:S07]  /*7660*/  MOV R3, UR7 ;  /* 0x0000000700037c02 */ /* 0x004fee0008000f00 */
.L_x_131:
[----:B-1----:R1:W2:Y:S02]  /*7670*/  SYNCS.PHASECHK.TRANS64.TRYWAIT P0, [R3+URZ+0x40], R12 ;  /* 0x0000400c030075a7 */ /* 0x0022a400080011ff */
[----:B--2---:R-:W-:Y:S05]  /*7680*/  @!P0 NANOSLEEP.SYNCS 0x989680 ;  /* 0x009896800000895d */ /* 0x004fea0003900000 */
[----:B------:R-:W2:Y:S02]  /*7690*/  @!P0 SYNCS.PHASECHK.TRANS64 P0, [R3+URZ+0x40], R12 ;  /* 0x0000400c030085a7 */ /* 0x000ea400080010ff */
[----:B--2---:R-:W-:Y:S05]  /*76a0*/  @!P0 BRA `(.L_x_131) ;  /* 0xfffffffc00f08947 */ /* 0x004fea000383ffff */
[----:B------:R-:W-:Y:S05]  /*76b0*/  BRA `(.L_x_132) ;  /* 0xffffffc800407947 */ /* 0x000fea000383ffff */
.L_x_74:
[----:B------:R-:W-:Y:S07]  /*76c0*/  MOV R3, UR7 ;  /* 0x0000000700037c02 */ /* 0x000fee0008000f00 */
.L_x_133:
[----:B-1----:R1:W2:Y:S02]  /*76d0*/  SYNCS.PHASECHK.TRANS64.TRYWAIT P0, [R3+URZ+0x48], R12 ;  /* 0x0000480c030075a7 */ /* 0x0022a400080011ff */
[----:B--2---:R-:W-:Y:S05]  /*76e0*/  @!P0 NANOSLEEP.SYNCS 0x989680 ;  /* 0x009896800000895d */ /* 0x004fea0003900000 */
[----:B------:R-:W2:Y:S02]  /*76f0*/  @!P0 SYNCS.PHASECHK.TRANS64 P0, [R3+URZ+0x48], R12 ;  /* 0x0000480c030085a7 */ /* 0x000ea400080010ff */
[----:B--2---:R-:W-:Y:S05]  /*7700*/  @!P0 BRA `(.L_x_133) ;  /* 0xfffffffc00f08947 */ /* 0x004fea000383ffff */
[----:B------:R-:W-:Y:S05]  /*7710*/  BRA `(.L_x_134) ;  /* 0xffffffc800c07947 */ /* 0x000fea000383ffff */
.L_x_76:
[----:B------:R-:W-:-:S07]  /*7720*/  MOV R0, UR7 ;  /* 0x0000000700007c02 */ /* 0x000fce0008000f00 */
.L_x_135:
[----:B-1----:R1:W3:Y:S02]  /*7730*/  SYNCS.PHASECHK.TRANS64.TRYWAIT P0, [R0+URZ+0x40], R3 ;  /* 0x00004003000075a7 */ /* 0x0022e400080011ff */
[----:B---3--:R-:W-:Y:S05]  /*7740*/  @!P0 NANOSLEEP.SYNCS 0x989680 ;  /* 0x009896800000895d */ /* 0x008fea0003900000 */
[----:B------:R-:W3:Y:S02]  /*7750*/  @!P0 SYNCS.PHASECHK.TRANS64 P0, [R0+URZ+0x40], R3 ;  /* 0x00004003000085a7 */ /* 0x000ee400080010ff */
[----:B---3--:R-:W-:Y:S05]  /*7760*/  @!P0 BRA `(.L_x_135) ;  /* 0xfffffffc00f08947 */ /* 0x008fea000383ffff */
[----:B------:R-:W-:Y:S05]  /*7770*/  BRA `(.L_x_136) ;  /* 0xffffffcc00307947 */ /* 0x000fea000383ffff */
.L_x_78:
[----:B--2---:R2:W4:Y:S02]  /*7780*/  SYNCS.PHASECHK.TRANS64.TRYWAIT P0, [R0+URZ+0x60], R3 ;  /* 0x00006003000075a7 */ /* 0x00452400080011ff */
[----:B----4-:R-:W-:Y:S05]  /*7790*/  @!P0 NANOSLEEP.SYNCS 0x989680 ;  /* 0x009896800000895d */ /* 0x010fea0003900000 */
[----:B------:R-:W4:Y:S02]  /*77a0*/  @!P0 SYNCS.PHASECHK.TRANS64 P0, [R0+URZ+0x60], R3 ;  /* 0x00006003000085a7 */ /* 0x000f2400080010ff */
[----:B----4-:R-:W-:Y:S05]  /*77b0*/  @!P0 BRA `(.L_x_78) ;  /* 0xfffffffc00f08947 */ /* 0x010fea000383ffff */
[----:B------:R-:W-:Y:S05]  /*77c0*/  BRA `(.L_x_137) ;  /* 0xffffffcc00fc7947 */ /* 0x000fea000383ffff */
.L_x_89:
[----:B-1----:R1:W3:Y:S02]  /*77d0*/  SYNCS.PHASECHK.TRANS64.TRYWAIT P1, [R0+URZ+0x30], R3 ;  /* 0x00003003000075a7 */ /* 0x0022e400080211ff */
[----:B---3--:R-:W-:Y:S05]  /*77e0*/  @!P1 NANOSLEEP.SYNCS 0x989680 ;  /* 0x009896800000995d */ /* 0x008fea0003900000 */
[----:B------:R-:W3:Y:S02]  /*77f0*/  @!P1 SYNCS.PHASECHK.TRANS64 P1, [R0+URZ+0x30], R3 ;  /* 0x00003003000095a7 */ /* 0x000ee400080210ff */
[----:B---3--:R-:W-:Y:S05]  /*7800*/  @!P1 BRA `(.L_x_89) ;  /* 0xfffffffc00f09947 */ /* 0x008fea000383ffff */
[----:B------:R-:W-:Y:S05]  /*7810*/  BRA `(.L_x_88) ;  /* 0xffffffdc00147947 */ /* 0x000fea000383ffff */
.L_x_91:
[----:B-1----:R1:W4:Y:S02]  /*7820*/  SYNCS.PHASECHK.TRANS64.TRYWAIT P0, [R113+URZ+0x80], R2 ;  /* 0x00008002710075a7 */ /* 0x00232400080011ff */
[----:B----4-:R-:W-:Y:S05]  /*7830*/  @!P0 NANOSLEEP.SYNCS 0x989680 ;  /* 0x009896800000895d */ /* 0x010fea0003900000 */
[----:B------:R-:W4:Y:S02]  /*7840*/  @!P0 SYNCS.PHASECHK.TRANS64 P0, [R113+URZ+0x80], R2 ;  /* 0x00008002710085a7 */ /* 0x000f2400080010ff */
[----:B----4-:R-:W-:Y:S05]  /*7850*/  @!P0 BRA `(.L_x_91) ;  /* 0xfffffffc00f08947 */ /* 0x010fea000383ffff */
[----:B------:R-:W-:Y:S05]  /*7860*/  BRA `(.L_x_90) ;  /* 0xffffffdc00687947 */ /* 0x000fea000383ffff */
.L_x_99:
[----:B--2---:R2:W3:Y:S02]  /*7870*/  SYNCS.PHASECHK.TRANS64.TRYWAIT P0, [R32+URZ+0x30], R3 ;  /* 0x00003003200075a7 */ /* 0x0044e400080011ff */
[----:B---3--:R-:W-:Y:S05]  /*7880*/  @!P0 NANOSLEEP.SYNCS 0x989680 ;  /* 0x009896800000895d */ /* 0x008fea0003900000 */
[----:B------:R-:W3:Y:S02]  /*7890*/  @!P0 SYNCS.PHASECHK.TRANS64 P0, [R32+URZ+0x30], R3 ;  /* 0x00003003200085a7 */ /* 0x000ee400080010ff */
[----:B---3--:R-:W-:Y:S05]  /*78a0*/  @!P0 BRA `(.L_x_99) ;  /* 0xfffffffc00f08947 */ /* 0x008fea000383ffff */
[----:B------:R-:W-:Y:S05]  /*78b0*/  BRA `(.L_x_98) ;  /* 0xffffffe800587947 */ /* 0x000fea000383ffff */
        .weak           $__internal_0_$__cuda_sm10x_tcgen05_guardrail_trap_col_being_dealloced_not_returned_by_alloc
        .type           $__internal_0_$__cuda_sm10x_tcgen05_guardrail_trap_col_being_dealloced_not_returned_by_alloc,@function
        .size           $__internal_0_$__cuda_sm10x_tcgen05_guardrail_trap_col_being_dealloced_not_returned_by_alloc,($__internal_1_$__cuda_sm10x_tcgen05_guardrail_trap_phase_invalid_during_alloc - $__internal_0_$__cuda_sm10x_tcgen05_guardrail_trap_col_being_dealloced_not_returned_by_alloc)
$__internal_0_$__cuda_sm10x_tcgen05_guardrail_trap_col_being_dealloced_not_returned_by_alloc:
[----:B------:R-:W-:Y:S05]  /*78c0*/  BPT.TRAP 0x1 ;  /* 0x000000040000795c */ /* 0x000fea0000300000 */
[----:B------:R-:W-:-:S04]  /*78d0*/  HFMA2 R3, -RZ, RZ, 0, 0 ;  /* 0x00000000ff037431 */ /* 0x000fc800000001ff */
[----:B------:R-:W-:Y:S05]  /*78e0*/  RET.REL.NODEC R2 `(_ZN7cutlass13device_kernelINS_4gemm6kernel13GemmUniversalIN4cute5tupleIJiiiiEEENS1_10collective13CollectiveMmaINS1_35MainloopSm100TmaUmmaWarpSpecializedILi3ELi2ELi4ENS5_IJNS4_1CILi1EEESB_SB_EEEEENS5_IJNSA_ILi64EEENSA_ILi128EEENSA_ILi32EEEEEENS_12float_e5m2_tENS5_IJlSB_lEEESI_SJ_NS4_8TiledMMAINS4_8MMA_AtomIJNS4_10MMA_TraitsINS4_19SM100_MMA_F8F6F4_SSEJSI_SI_fSE_SF_NS4_17integral_constantINS4_4UMMA5MajorELSQ_0EEESR_NSO_INSP_7ScaleInELSS_0EEEST_EEEEEENS4_6LayoutISC_NS5_IJNSA_ILi0EEESX_SX_EEEEENS5_IJNS4_10UnderscoreES10_S10_EEEEENS4_13SM90_TMA_LOADENS4_14ComposedLayoutINS4_7SwizzleILi1ELi4ELi3EEENS4_18smem_ptr_flag_bitsILi8EEENSW_INS5_IJNSA_ILi8EEESG_EEENS5_IJSG_SB_EEEEEEEvNS4_8identityES13_S1D_vS1E_EENS_8epilogue10collective18CollectiveEpilogueINS1G_23Sm100TmaWarpSpecializedILi2ELi2ELi32ELb0ELb0EEEJSH_NS5_IJNSW_ISE_SB_EES1L_EEESI_SJ_SI_SJ_NS1G_6fusion15FusionCallbacksIS1K_NS1N_17LinearCombinationISI_fSI_fLNS_15FloatRoundStyleE2EEESH_S1M_JEEENS4_5SM1004TMEM4LOAD26SM100_TMEM_LOAD_16dp32b32xES13_NS14_INS15_ILi2ELi4ELi3EEES18_NSW_INS5_IJS19_SE_EEENS5_IJSE_SB_EEEEEEENS4_39AutoVectorizingCopyWithAssumedAlignmentILi128EEENS4_14SM90_TMA_STOREES21_S23_S23_EEEvvEEEEvNT_6ParamsE) ;  /* 0xffffff8402c47950 */ /* 0x000fea0003c3ffff */
        .weak           $__internal_1_$__cuda_sm10x_tcgen05_guardrail_trap_phase_invalid_during_alloc
        .type           $__internal_1_$__cuda_sm10x_tcgen05_guardrail_trap_phase_invalid_during_alloc,@function
        .size           $__internal_1_$__cuda_sm10x_tcgen05_guardrail_trap_phase_invalid_during_alloc,($__internal_2_$__cuda_sm10x_tcgen05_guardrail_trap_unallocated_columns_being_dealloced - $__internal_1_$__cuda_sm10x_tcgen05_guardrail_trap_phase_invalid_during_alloc)
$__internal_1_$__cuda_sm10x_tcgen05_guardrail_trap_phase_invalid_during_alloc:
[----:B------:R-:W-:Y:S05]  /*78f0*/  BPT.TRAP 0x1 ;  /* 0x000000040000795c */ /* 0x000fea0000300000 */
[----:B------:R-:W-:-:S04]  /*7900*/  MOV R3, 0x0 ;  /* 0x0000000000037802 */ /* 0x000fc80000000f00 */
[----:B------:R-:W-:Y:S05]  /*7910*/  RET.REL.NODEC R2 `(_ZN7cutlass13device_kernelINS_4gemm6kernel13GemmUniversalIN4cute5tupleIJiiiiEEENS1_10collective13CollectiveMmaINS1_35MainloopSm100TmaUmmaWarpSpecializedILi3ELi2ELi4ENS5_IJNS4_1CILi1EEESB_SB_EEEEENS5_IJNSA_ILi64EEENSA_ILi128EEENSA_ILi32EEEEEENS_12float_e5m2_tENS5_IJlSB_lEEESI_SJ_NS4_8TiledMMAINS4_8MMA_AtomIJNS4_10MMA_TraitsINS4_19SM100_MMA_F8F6F4_SSEJSI_SI_fSE_SF_NS4_17integral_constantINS4_4UMMA5MajorELSQ_0EEESR_NSO_INSP_7ScaleInELSS_0EEEST_EEEEEENS4_6LayoutISC_NS5_IJNSA_ILi0EEESX_SX_EEEEENS5_IJNS4_10UnderscoreES10_S10_EEEEENS4_13SM90_TMA_LOADENS4_14ComposedLayoutINS4_7SwizzleILi1ELi4ELi3EEENS4_18smem_ptr_flag_bitsILi8EEENSW_INS5_IJNSA_ILi8EEESG_EEENS5_IJSG_SB_EEEEEEEvNS4_8identityES13_S1D_vS1E_EENS_8epilogue10collective18CollectiveEpilogueINS1G_23Sm100TmaWarpSpecializedILi2ELi2ELi32ELb0ELb0EEEJSH_NS5_IJNSW_ISE_SB_EES1L_EEESI_SJ_SI_SJ_NS1G_6fusion15FusionCallbacksIS1K_NS1N_17LinearCombinationISI_fSI_fLNS_15FloatRoundStyleE2EEESH_S1M_JEEENS4_5SM1004TMEM4LOAD26SM100_TMEM_LOAD_16dp32b32xES13_NS14_INS15_ILi2ELi4ELi3EEES18_NSW_INS5_IJS19_SE_EEENS5_IJSE_SB_EEEEEEENS4_39AutoVectorizingCopyWithAssumedAlignmentILi128EEENS4_14SM90_TMA_STOREES21_S23_S23_EEEvvEEEEvNT_6ParamsE) ;  /* 0xffffff8402b87950 */ /* 0x000fea0003c3ffff */
        .weak           $__internal_2_$__cuda_sm10x_tcgen05_guardrail_trap_unallocated_columns_being_dealloced
        .type           $__internal_2_$__cuda_sm10x_tcgen05_guardrail_trap_unallocated_columns_being_dealloced,@function
        .size           $__internal_2_$__cuda_sm10x_tcgen05_guardrail_trap_unallocated_columns_being_dealloced,(.L_x_139 - $__internal_2_$__cuda_sm10x_tcgen05_guardrail_trap_unallocated_columns_being_dealloced)
$__internal_2_$__cuda_sm10x_tcgen05_guardrail_trap_unallocated_columns_being_dealloced:
[----:B------:R-:W-:Y:S05]  /*7920*/  BPT.TRAP 0x1 ;  /* 0x000000040000795c */ /* 0x000fea0000300000 */
[----:B------:R-:W-:-:S04]  /*7930*/  HFMA2 R3, -RZ, RZ, 0, 0 ;  /* 0x00000000ff037431 */ /* 0x000fc800000001ff */
[----:B------:R-:W-:Y:S05]  /*7940*/  RET.REL.NODEC R2 `(_ZN7cutlass13device_kernelINS_4gemm6kernel13GemmUniversalIN4cute5tupleIJiiiiEEENS1_10collective13CollectiveMmaINS1_35MainloopSm100TmaUmmaWarpSpecializedILi3ELi2ELi4ENS5_IJNS4_1CILi1EEESB_SB_EEEEENS5_IJNSA_ILi64EEENSA_ILi128EEENSA_ILi32EEEEEENS_12float_e5m2_tENS5_IJlSB_lEEESI_SJ_NS4_8TiledMMAINS4_8MMA_AtomIJNS4_10MMA_TraitsINS4_19SM100_MMA_F8F6F4_SSEJSI_SI_fSE_SF_NS4_17integral_constantINS4_4UMMA5MajorELSQ_0EEESR_NSO_INSP_7ScaleInELSS_0EEEST_EEEEEENS4_6LayoutISC_NS5_IJNSA_ILi0EEESX_SX_EEEEENS5_IJNS4_10UnderscoreES10_S10_EEEEENS4_13SM90_TMA_LOADENS4_14ComposedLayoutINS4_7SwizzleILi1ELi4ELi3EEENS4_18smem_ptr_flag_bitsILi8EEENSW_INS5_IJNSA_ILi8EEESG_EEENS5_IJSG_SB_EEEEEEEvNS4_8identityES13_S1D_vS1E_EENS_8epilogue10collective18CollectiveEpilogueINS1G_23Sm100TmaWarpSpecializedILi2ELi2ELi32ELb0ELb0EEEJSH_NS5_IJNSW_ISE_SB_EES1L_EEESI_SJ_SI_SJ_NS1G_6fusion15FusionCallbacksIS1K_NS1N_17LinearCombinationISI_fSI_fLNS_15FloatRoundStyleE2EEESH_S1M_JEEENS4_5SM1004TMEM4LOAD26SM100_TMEM_LOAD_16dp32b32xES13_NS14_INS15_ILi2ELi4ELi3EEES18_NSW_INS5_IJS19_SE_EEENS5_IJSE_SB_EEEEEEENS4_39AutoVectorizingCopyWithAssumedAlignmentILi128EEENS4_14SM90_TMA_STOREES21_S23_S23_EEEvvEEEEvNT_6ParamsE) ;  /* 0xffffff8402ac7950 */ /* 0x000fea0003c3ffff */
.L_x_138:
[----:B------:R-:W-:-:S00]  /*7950*/  BRA `(.L_x_138) ;  /* 0xfffffffc00fc7947 */ /* 0x000fc0000383ffff */
[----:B------:R-:W-:-:S00]  /*7960*/  NOP ;  /* 0x0000000000007918 */ /* 0x000fc00000000000 */
        /* <DEDUP_REMOVED lines=9> */
.L_x_139:


//--------------------- .nv.global.init           --------------------------
	.section	.nv.global.init,"aw",@progbits
.nv.global.init:
	.type		$str$27,@object
	.size		$str$27,($str$28 - $str$27)
$str$27:
        /*0000*/ 	.byte	0x28, 0x61, 0x64, 0x64, 0x72, 0x65, 0x73, 0x73, 0x20, 0x26, 0x20, 0x6d, 0x61, 0x73, 0x6b, 0x29
        /*0010*/ 	.byte	0x20, 0x3d, 0x3d, 0x20, 0x30, 0x00
	.type		$str$28,@object
	.size		$str$28,($str$26 - $str$28)
$str$28:
        /*0016*/ 	.byte	0x2f, 0x74, 0x6d, 0x70, 0x2f, 0x63, 0x75, 0x74, 0x6c, 0x61, 0x73, 0x73, 0x5f, 0x73, 0x77, 0x65
        /*0026*/ 	.byte	0x65, 0x70, 0x5f, 0x73, 0x72, 0x63, 0x2f, 0x69, 0x6e, 0x63, 0x6c, 0x75, 0x64, 0x65, 0x2f, 0x63
        /*0036*/ 	.byte	0x75, 0x74, 0x65, 0x2f, 0x70, 0x6f, 0x69, 0x6e, 0x74, 0x65, 0x72, 0x5f, 0x66, 0x6c, 0x61, 0x67
        /*0046*/ 	.byte	0x67, 0x65, 0x64, 0x2e, 0x68, 0x70, 0x70, 0x00
	.type		$str$26,@object
	.size		$str$26,($str$25 - $str$26)
$str$26:
        /*004e*/ 	.byte	0x2f, 0x74, 0x6d, 0x70, 0x2f, 0x63, 0x75, 0x74, 0x6c, 0x61, 0x73, 0x73, 0x5f, 0x73, 0x77, 0x65
        /*005e*/ 	.byte	0x65, 0x70, 0x5f, 0x73, 0x72, 0x63, 0x2f, 0x69, 0x6e, 0x63, 0x6c, 0x75, 0x64, 0x65, 0x2f, 0x63
        /*006e*/ 	.byte	0x75, 0x74, 0x65, 0x2f, 0x61, 0x74, 0x6f, 0x6d, 0x2f, 0x63, 0x6f, 0x70, 0x79, 0x5f, 0x74, 0x72
        /*007e*/ 	.byte	0x61, 0x69, 0x74, 0x73, 0x5f, 0x73, 0x6d, 0x31, 0x30, 0x30, 0x2e, 0x68, 0x70, 0x70, 0x00
	.type		$str$25,@object
	.size		$str$25,(__unnamed_1 - $str$25)
$str$25:
        /*008d*/ 	.byte	0x28, 0x28, 0x75, 0x69, 0x6e, 0x74, 0x33, 0x32, 0x5f, 0x74, 0x28, 0x74, 0x68, 0x72, 0x65, 0x61
        /*009d*/ 	.byte	0x64, 0x49, 0x64, 0x78, 0x2e, 0x78, 0x29, 0x20, 0x2f, 0x20, 0x33, 0x32, 0x29, 0x20, 0x25, 0x20
        /*00ad*/ 	.byte	0x34, 0x29, 0x20, 0x3d, 0x3d, 0x20, 0x28, 0x28, 0x28, 0x74, 0x6d, 0x65, 0x6d, 0x5f, 0x61, 0x64
        /*00bd*/ 	.byte	0x64, 0x72, 0x20, 0x3e, 0x3e, 0x20, 0x31, 0x36, 0x29, 0x20, 0x2f, 0x20, 0x33, 0x32, 0x29, 0x20
        /*00cd*/ 	.byte	0x25, 0x20, 0x34, 0x29, 0x00
	.type		__unnamed_1,@object
	.size		__unnamed_1,(__unnamed_2 - __unnamed_1)
__unnamed_1:
        /*00d2*/ 	.byte	0x61, 0x75, 0x74, 0x6f, 0x20, 0x63, 0x75, 0x74, 0x65, 0x3a, 0x3a, 0x61, 0x73, 0x5f, 0x70, 0x6f
        /* <DEDUP_REMOVED lines=24> */
        /*0262*/ 	.byte	0x3c, 0x34, 0x30, 0x39, 0x36, 0x3e, 0x3e, 0x3e, 0x3e, 0x5d, 0x00
	.type		__unnamed_2,@object
	.size		__unnamed_2,(.L_2 - __unnamed_2)
__unnamed_2:
        /* <DEDUP_REMOVED lines=40> */
        /*04ed*/ 	.byte	0x74, 0x65, 0x3a, 0x3a, 0x43, 0x3c, 0x30, 0x3e, 0x3e, 0x3e, 0x3e, 0x5d, 0x00
.L_2:


//--------------------- .nv.shared._ZN7cutlass13device_kernelINS_4gemm6kernel13GemmUniversalIN4cute5tupleIJiiiiEEENS1_10collective13CollectiveMmaINS1_35MainloopSm100TmaUmmaWarpSpecializedILi3ELi2ELi4ENS5_IJNS4_1CILi1EEESB_SB_EEEEENS5_IJNSA_ILi64EEENSA_ILi128EEENSA_ILi32EEEEEENS_12float_e5m2_tENS5_IJlSB_lEEESI_SJ_NS4_8TiledMMAINS4_8MMA_AtomIJNS4_10MMA_TraitsINS4_19SM100_MMA_F8F6F4_SSEJSI_SI_fSE_SF_NS4_17integral_constantINS4_4UMMA5MajorELSQ_0EEESR_NSO_INSP_7ScaleInELSS_0EEEST_EEEEEENS4_6LayoutISC_NS5_IJNSA_ILi0EEESX_SX_EEEEENS5_IJNS4_10UnderscoreES10_S10_EEEEENS4_13SM90_TMA_LOADENS4_14ComposedLayoutINS4_7SwizzleILi1ELi4ELi3EEENS4_18smem_ptr_flag_bitsILi8EEENSW_INS5_IJNSA_ILi8EEESG_EEENS5_IJSG_SB_EEEEEEEvNS4_8identityES13_S1D_vS1E_EENS_8epilogue10collective18CollectiveEpilogueINS1G_23Sm100TmaWarpSpecializedILi2ELi2ELi32ELb0ELb0EEEJSH_NS5_IJNSW_ISE_SB_EES1L_EEESI_SJ_SI_SJ_NS1G_6fusion15FusionCallbacksIS1K_NS1N_17LinearCombinationISI_fSI_fLNS_15FloatRoundStyleE2EEESH_S1M_JEEENS4_5SM1004TMEM4LOAD26SM100_TMEM_LOAD_16dp32b32xES13_NS14_INS15_ILi2ELi4ELi3EEES18_NSW_INS5_IJS19_SE_EEENS5_IJSE_SB_EEEEEEENS4_39AutoVectorizingCopyWithAssumedAlignmentILi128EEENS4_14SM90_TMA_STOREES21_S23_S23_EEEvvEEEEvNT_6ParamsE --------------------------
	.section	.nv.shared._ZN7cutlass13device_kernelINS_4gemm6kernel13GemmUniversalIN4cute5tupleIJiiiiEEENS1_10collective13CollectiveMmaINS1_35MainloopSm100TmaUmmaWarpSpecializedILi3ELi2ELi4ENS5_IJNS4_1CILi1EEESB_SB_EEEEENS5_IJNSA_ILi64EEENSA_ILi128EEENSA_ILi32EEEEEENS_12float_e5m2_tENS5_IJlSB_lEEESI_SJ_NS4_8TiledMMAINS4_8MMA_AtomIJNS4_10MMA_TraitsINS4_19SM100_MMA_F8F6F4_SSEJSI_SI_fSE_SF_NS4_17integral_constantINS4_4UMMA5MajorELSQ_0EEESR_NSO_INSP_7ScaleInELSS_0EEEST_EEEEEENS4_6LayoutISC_NS5_IJNSA_ILi0EEESX_SX_EEEEENS5_IJNS4_10UnderscoreES10_S10_EEEEENS4_13SM90_TMA_LOADENS4_14ComposedLayoutINS4_7SwizzleILi1ELi4ELi3EEENS4_18smem_ptr_flag_bitsILi8EEENSW_INS5_IJNSA_ILi8EEESG_EEENS5_IJSG_SB_EEEEEEEvNS4_8identityES13_S1D_vS1E_EENS_8epilogue10collective18CollectiveEpilogueINS1G_23Sm100TmaWarpSpecializedILi2ELi2ELi32ELb0ELb0EEEJSH_NS5_IJNSW_ISE_SB_EES1L_EEESI_SJ_SI_SJ_NS1G_6fusion15FusionCallbacksIS1K_NS1N_17LinearCombinationISI_fSI_fLNS_15FloatRoundStyleE2EEESH_S1M_JEEENS4_5SM1004TMEM4LOAD26SM100_TMEM_LOAD_16dp32b32xES13_NS14_INS15_ILi2ELi4ELi3EEES18_NSW_INS5_IJS19_SE_EEENS5_IJSE_SB_EEEEEEENS4_39AutoVectorizingCopyWithAssumedAlignmentILi128EEENS4_14SM90_TMA_STOREES21_S23_S23_EEEvvEEEEvNT_6ParamsE,"aw",@nobits
	.sectionflags	@""
	.align	16
	.zero		1024


//--------------------- .nv.shared.reserved.0     --------------------------
	.section	.nv.shared.reserved.0,"aw",@nobits
	.weak		__nv_reservedSMEM_offset_0_alias
	.size		__nv_reservedSMEM_offset_0_alias, 0, 64
	.other		__nv_reservedSMEM_offset_0_alias,@"STO_CUDA_RESERVED_SHARED STV_DEFAULT"
__nv_reservedSMEM_offset_0_alias:
	.zero		0
.nv.shared.reserved.0:
	.zero		64
	.weak		__nv_reservedSMEM_tcgen05_partition
	.type		__nv_reservedSMEM_tcgen05_partition,@object
	.size		__nv_reservedSMEM_tcgen05_partition,(.L_0 - __nv_reservedSMEM_tcgen05_partition)
__nv_reservedSMEM_tcgen05_partition:
	.zero		32
.L_0:


//--------------------- .nv.global                --------------------------
	.section	.nv.global,"aw",@nobits
.nv.global:
	.type		_ZN39_INTERNAL_a78a8a44_4_k_cu_41ebfd79_86764cute1_E,@object
	.size		_ZN39_INTERNAL_a78a8a44_4_k_cu_41ebfd79_86764cute1_E,(_ZN39_INTERNAL_a78a8a44_4_k_cu_41ebfd79_86764cuda3std3__45__cpo6cbeginE - _ZN39_INTERNAL_a78a8a44_4_k_cu_41ebfd79_86764cute1_E)
_ZN39_INTERNAL_a78a8a44_4_k_cu_41ebfd79_86764cute1_E:
	.zero		1
	.type		_ZN39_INTERNAL_a78a8a44_4_k_cu_41ebfd79_86764cuda3std3__45__cpo6cbeginE,@object
	.size		_ZN39_INTERNAL_a78a8a44_4_k_cu_41ebfd79_86764cuda3std3__45__cpo6cbeginE,(_ZN39_INTERNAL_a78a8a44_4_k_cu_41ebfd79_86764cuda3std3__48in_placeE - _ZN39_INTERNAL_a78a8a44_4_k_cu_41ebfd79_86764cuda3std3__45__cpo6cbeginE)
_ZN39_INTERNAL_a78a8a44_4_k_cu_41ebfd79_86764cuda3std3__45__cpo6cbeginE:
	.zero		1
	.type		_ZN39_INTERNAL_a78a8a44_4_k_cu_41ebfd79_86764cuda3std3__48in_placeE,@object
	.size		_ZN39_INTERNAL_a78a8a44_4_k_cu_41ebfd79_86764cuda3std3__48in_placeE,(_ZN39_INTERNAL_a78a8a44_4_k_cu_41ebfd79_86764cuda3std6ranges3__45__cpo9iter_moveE - _ZN39_INTERNAL_a78a8a44_4_k_cu_41ebfd79_86764cuda3std3__48in_placeE)
_ZN39_INTERNAL_a78a8a44_4_k_cu_41ebfd79_86764cuda3std3__48in_placeE:
	.zero		1
	.type		_ZN39_INTERNAL_a78a8a44_4_k_cu_41ebfd79_86764cuda3std6ranges3__45__cpo9iter_moveE,@object
	.size		_ZN39_INTERNAL_a78a8a44_4_k_cu_41ebfd79_86764cuda3std6ranges3__45__cpo9iter_moveE,(_ZN39_INTERNAL_a78a8a44_4_k_cu_41ebfd79_86764cuda3std3__45__cpo5beginE - _ZN39_INTERNAL_a78a8a44_4_k_cu_41ebfd79_86764cuda3std6ranges3__45__cpo9iter_moveE)
_ZN39_INTERNAL_a78a8a44_4_k_cu_41ebfd79_86764cuda3std6ranges3__45__cpo9iter_moveE:
	.zero		1
	.type		_ZN39_INTERNAL_a78a8a44_4_k_cu_41ebfd79_86764cuda3std3__45__cpo5beginE,@object
	.size		_ZN39_INTERNAL_a78a8a44_4_k_cu_41ebfd79_86764cuda3std3__45__cpo5beginE,(_ZN39_INTERNAL_a78a8a44_4_k_cu_41ebfd79_86764cuda3std3__441_GLOBAL__N__a78a8a44_4_k_cu_41ebfd79_86766ignoreE - _ZN39_INTERNAL_a78a8a44_4_k_cu_41ebfd79_86764cuda3std3__45__cpo5beginE)
_ZN39_INTERNAL_a78a8a44_4_k_cu_41ebfd79_86764cuda3std3__45__cpo5beginE:
	.zero		1
	.type		_ZN39_INTERNAL_a78a8a44_4_k_cu_41ebfd79_86764cuda3std3__441_GLOBAL__N__a78a8a44_4_k_cu_41ebfd79_86766ignoreE,@object
	.size		_ZN39_INTERNAL_a78a8a44_4_k_cu_41ebfd79_86764cuda3std3__441_GLOBAL__N__a78a8a44_4_k_cu_41ebfd79_86766ignoreE,(_ZN39_INTERNAL_a78a8a44_4_k_cu_41ebfd79_86764cute7productE - _ZN39_INTERNAL_a78a8a44_4_k_cu_41ebfd79_86764cuda3std3__441_GLOBAL__N__a78a8a44_4_k_cu_41ebfd79_86766ignoreE)
_ZN39_INTERNAL_a78a8a44_4_k_cu_41ebfd79_86764cuda3std3__441_GLOBAL__N__a78a8a44_4_k_cu_41ebfd79_86766ignoreE:
	.zero		1
	.type		_ZN39_INTERNAL_a78a8a44_4_k_cu_41ebfd79_86764cute7productE,@object
	.size		_ZN39_INTERNAL_a78a8a44_4_k_cu_41ebfd79_86764cute7productE,(_ZN39_INTERNAL_a78a8a44_4_k_cu_41ebfd79_86764cuda3std3__45__cpo3endE - _ZN39_INTERNAL_a78a8a44_4_k_cu_41ebfd79_86764cute7productE)
_ZN39_INTERNAL_a78a8a44_4_k_cu_41ebfd79_86764cute7productE:
	.zero		1
	.type		_ZN39_INTERNAL_a78a8a44_4_k_cu_41ebfd79_86764cuda3std3__45__cpo3endE,@object
	.size		_ZN39_INTERNAL_a78a8a44_4_k_cu_41ebfd79_86764cuda3std3__45__cpo3endE,(_ZN39_INTERNAL_a78a8a44_4_k_cu_41ebfd79_86764cuda3std3__419piecewise_constructE - _ZN39_INTERNAL_a78a8a44_4_k_cu_41ebfd79_86764cuda3std3__45__cpo3endE)
_ZN39_INTERNAL_a78a8a44_4_k_cu_41ebfd79_86764cuda3std3__45__cpo3endE:
	.zero		1
	.type		_ZN39_INTERNAL_a78a8a44_4_k_cu_41ebfd79_86764cuda3std3__419piecewise_constructE,@object
	.size		_ZN39_INTERNAL_a78a8a44_4_k_cu_41ebfd79_86764cuda3std3__419piecewise_constructE,(_ZN39_INTERNAL_a78a8a44_4_k_cu_41ebfd79_86764cuda3std3__45__cpo4cendE - _ZN39_INTERNAL_a78a8a44_4_k_cu_41ebfd79_86764cuda3std3__419piecewise_constructE)
_ZN39_INTERNAL_a78a8a44_4_k_cu_41ebfd79_86764cuda3std3__419piecewise_constructE:
	.zero		1
	.type		_ZN39_INTERNAL_a78a8a44_4_k_cu_41ebfd79_86764cuda3std3__45__cpo4cendE,@object
	.size		_ZN39_INTERNAL_a78a8a44_4_k_cu_41ebfd79_86764cuda3std3__45__cpo4cendE,(_ZN39_INTERNAL_a78a8a44_4_k_cu_41ebfd79_86764cuda3std6ranges3__45__cpo4swapE - _ZN39_INTERNAL_a78a8a44_4_k_cu_41ebfd79_86764cuda3std3__45__cpo4cendE)
_ZN39_INTERNAL_a78a8a44_4_k_cu_41ebfd79_86764cuda3std3__45__cpo4cendE:
	.zero		1
	.type		_ZN39_INTERNAL_a78a8a44_4_k_cu_41ebfd79_86764cuda3std6ranges3__45__cpo4swapE,@object
	.size		_ZN39_INTERNAL_a78a8a44_4_k_cu_41ebfd79_86764cuda3std6ranges3__45__cpo4swapE,(.L_10 - _ZN39_INTERNAL_a78a8a44_4_k_cu_41ebfd79_86764cuda3std6ranges3__45__cpo4swapE)
_ZN39_INTERNAL_a78a8a44_4_k_cu_41ebfd79_86764cuda3std6ranges3__45__cpo4swapE:
	.zero		1
.L_10:


//--------------------- .nv.constant0._ZN7cutlass13device_kernelINS_4gemm6kernel13GemmUniversalIN4cute5tupleIJiiiiEEENS1_10collective13CollectiveMmaINS1_35MainloopSm100TmaUmmaWarpSpecializedILi3ELi2ELi4ENS5_IJNS4_1CILi1EEESB_SB_EEEEENS5_IJNSA_ILi64EEENSA_ILi128EEENSA_ILi32EEEEEENS_12float_e5m2_tENS5_IJlSB_lEEESI_SJ_NS4_8TiledMMAINS4_8MMA_AtomIJNS4_10MMA_TraitsINS4_19SM100_MMA_F8F6F4_SSEJSI_SI_fSE_SF_NS4_17integral_constantINS4_4UMMA5MajorELSQ_0EEESR_NSO_INSP_7ScaleInELSS_0EEEST_EEEEEENS4_6LayoutISC_NS5_IJNSA_ILi0EEESX_SX_EEEEENS5_IJNS4_10UnderscoreES10_S10_EEEEENS4_13SM90_TMA_LOADENS4_14ComposedLayoutINS4_7SwizzleILi1ELi4ELi3EEENS4_18smem_ptr_flag_bitsILi8EEENSW_INS5_IJNSA_ILi8EEESG_EEENS5_IJSG_SB_EEEEEEEvNS4_8identityES13_S1D_vS1E_EENS_8epilogue10collective18CollectiveEpilogueINS1G_23Sm100TmaWarpSpecializedILi2ELi2ELi32ELb0ELb0EEEJSH_NS5_IJNSW_ISE_SB_EES1L_EEESI_SJ_SI_SJ_NS1G_6fusion15FusionCallbacksIS1K_NS1N_17LinearCombinationISI_fSI_fLNS_15FloatRoundStyleE2EEESH_S1M_JEEENS4_5SM1004TMEM4LOAD26SM100_TMEM_LOAD_16dp32b32xES13_NS14_INS15_ILi2ELi4ELi3EEES18_NSW_INS5_IJS19_SE_EEENS5_IJSE_SB_EEEEEEENS4_39AutoVectorizingCopyWithAssumedAlignmentILi128EEENS4_14SM90_TMA_STOREES21_S23_S23_EEEvvEEEEvNT_6ParamsE --------------------------
	.section	.nv.constant0._ZN7cutlass13device_kernelINS_4gemm6kernel13GemmUniversalIN4cute5tupleIJiiiiEEENS1_10collective13CollectiveMmaINS1_35MainloopSm100TmaUmmaWarpSpecializedILi3ELi2ELi4ENS5_IJNS4_1CILi1EEESB_SB_EEEEENS5_IJNSA_ILi64EEENSA_ILi128EEENSA_ILi32EEEEEENS_12float_e5m2_tENS5_IJlSB_lEEESI_SJ_NS4_8TiledMMAINS4_8MMA_AtomIJNS4_10MMA_TraitsINS4_19SM100_MMA_F8F6F4_SSEJSI_SI_fSE_SF_NS4_17integral_constantINS4_4UMMA5MajorELSQ_0EEESR_NSO_INSP_7ScaleInELSS_0EEEST_EEEEEENS4_6LayoutISC_NS5_IJNSA_ILi0EEESX_SX_EEEEENS5_IJNS4_10UnderscoreES10_S10_EEEEENS4_13SM90_TMA_LOADENS4_14ComposedLayoutINS4_7SwizzleILi1ELi4ELi3EEENS4_18smem_ptr_flag_bitsILi8EEENSW_INS5_IJNSA_ILi8EEESG_EEENS5_IJSG_SB_EEEEEEEvNS4_8identityES13_S1D_vS1E_EENS_8epilogue10collective18CollectiveEpilogueINS1G_23Sm100TmaWarpSpecializedILi2ELi2ELi32ELb0ELb0EEEJSH_NS5_IJNSW_ISE_SB_EES1L_EEESI_SJ_SI_SJ_NS1G_6fusion15FusionCallbacksIS1K_NS1N_17LinearCombinationISI_fSI_fLNS_15FloatRoundStyleE2EEESH_S1M_JEEENS4_5SM1004TMEM4LOAD26SM100_TMEM_LOAD_16dp32b32xES13_NS14_INS15_ILi2ELi4ELi3EEES18_NSW_INS5_IJS19_SE_EEENS5_IJSE_SB_EEEEEEENS4_39AutoVectorizingCopyWithAssumedAlignmentILi128EEENS4_14SM90_TMA_STOREES21_S23_S23_EEEvvEEEEvNT_6ParamsE,"a",@progbits
	.sectionflags	@""
	.align	4
.nv.constant0._ZN7cutlass13device_kernelINS_4gemm6kernel13GemmUniversalIN4cute5tupleIJiiiiEEENS1_10collective13CollectiveMmaINS1_35MainloopSm100TmaUmmaWarpSpecializedILi3ELi2ELi4ENS5_IJNS4_1CILi1EEESB_SB_EEEEENS5_IJNSA_ILi64EEENSA_ILi128EEENSA_ILi32EEEEEENS_12float_e5m2_tENS5_IJlSB_lEEESI_SJ_NS4_8TiledMMAINS4_8MMA_AtomIJNS4_10MMA_TraitsINS4_19SM100_MMA_F8F6F4_SSEJSI_SI_fSE_SF_NS4_17integral_constantINS4_4UMMA5MajorELSQ_0EEESR_NSO_INSP_7ScaleInELSS_0EEEST_EEEEEENS4_6LayoutISC_NS5_IJNSA_ILi0EEESX_SX_EEEEENS5_IJNS4_10UnderscoreES10_S10_EEEEENS4_13SM90_TMA_LOADENS4_14ComposedLayoutINS4_7SwizzleILi1ELi4ELi3EEENS4_18smem_ptr_flag_bitsILi8EEENSW_INS5_IJNSA_ILi8EEESG_EEENS5_IJSG_SB_EEEEEEEvNS4_8identityES13_S1D_vS1E_EENS_8epilogue10collective18CollectiveEpilogueINS1G_23Sm100TmaWarpSpecializedILi2ELi2ELi32ELb0ELb0EEEJSH_NS5_IJNSW_ISE_SB_EES1L_EEESI_SJ_SI_SJ_NS1G_6fusion15FusionCallbacksIS1K_NS1N_17LinearCombinationISI_fSI_fLNS_15FloatRoundStyleE2EEESH_S1M_JEEENS4_5SM1004TMEM4LOAD26SM100_TMEM_LOAD_16dp32b32xES13_NS14_INS15_ILi2ELi4ELi3EEES18_NSW_INS5_IJS19_SE_EEENS5_IJSE_SB_EEEEEEENS4_39AutoVectorizingCopyWithAssumedAlignmentILi128EEENS4_14SM90_TMA_STOREES21_S23_S23_EEEvvEEEEvNT_6ParamsE:
	.zero		2944


//--------------------- SYMBOLS --------------------------

	.type		.nv.reservedSmem.offset0,@object
	.size		.nv.reservedSmem.offset0,0x4
	.type		.nv.reservedSmem.cap,@object
	.size		.nv.reservedSmem.cap,0x4
	.type		__assertfail,@function
